	.target	sm_100a

	.elftype	@"ET_EXEC"


//--------------------- .note.nv.tkinfo           --------------------------
	.section	.note.nv.tkinfo,"",@"SHT_NOTE"
	.sectionflags	@"SHF_NOTE_NV_TKINFO"
	.tkinfo
        /*0018*/ 	.word	0x00000002
        /*0030*/ 	.string	""
        /*0030*/ 	.string	"ptxas"
        /*0030*/ 	.string	"Cuda compilation tools, release 13.0, V13.0.88"
        /*0030*/ 	.string	"Build cuda_13.0.r13.0/compiler.36424714_0"
        /*0030*/ 	.string	"-arch sm_100a -m 64 "



//--------------------- .note.nv.cuinfo           --------------------------
	.section	.note.nv.cuinfo,"",@"SHT_NOTE"
	.sectionflags	@"SHF_NOTE_NV_CUINFO"
        /*0018*/ 	.short	0x0002
        /*001a*/ 	.short	0x0064
        /*001c*/ 	.short	0x0082
	.zero		2


//--------------------- .nv.info                  --------------------------
	.section	.nv.info,"",@"SHT_CUDA_INFO"
	.align	4


	//----- nvinfo : EIATTR_REGCOUNT
	.align		4
        /*0000*/ 	.byte	0x04, 0x2f
        /*0002*/ 	.short	(.L_19 - .L_18)
	.align		4
.L_18:
        /*0004*/ 	.word	index@(_ZN7cutlass13device_kernelINS_4gemm6kernel13GemmUniversalIN4cute5tupleIJiiiiEEENS1_10collective13CollectiveMmaINS1_35MainloopSm100TmaUmmaWarpSpecializedILi15ELi2ELi4ENS5_IJNS4_1CILi1EEESB_SB_EEEEENS5_IJNSA_ILi64EEENSA_ILi48EEESE_EEENS_6half_tENS5_IJlSB_lEEESH_SI_NS4_8TiledMMAINS4_8MMA_AtomIJNS4_20SM100_MMA_F16BF16_SSISH_SH_fLi64ELi48ELNS4_4UMMA5MajorE0ELSN_0ELNSM_7ScaleInE0ELSO_0EEEEEENS4_6LayoutISC_NS5_IJNSA_ILi0EEESS_SS_EEEEENS5_IJNS4_10UnderscoreESV_SV_EEEEENS4_13SM90_TMA_LOADENS4_14ComposedLayoutINS4_7SwizzleILi3ELi4ELi3EEENS4_18smem_ptr_flag_bitsILi16EEENSR_INS5_IJNSA_ILi8EEESE_EEENS5_IJSE_SB_EEEEEEEvNS4_8identityESY_S18_vS19_EENS_8epilogue10collective18CollectiveEpilogueINS1B_23Sm100TmaWarpSpecializedILi2ELi1ELi24ELb1ELb0EEEJSG_NS5_IJNSR_ISE_SB_EENSR_ISF_SB_EEEEESH_SI_SH_SI_NS1B_6fusion15FusionCallbacksIS1F_NS1J_17LinearCombinationISH_fSH_fLNS_15FloatRoundStyleE2EEESG_S1I_JEEENS4_5SM1004TMEM4LOAD26SM100_TMEM_LOAD_16dp256b2xESY_NSZ_INS10_ILi1ELi4ELi3EEES13_NSR_INS5_IJS14_NSA_ILi16EEEEEENS5_IJS1U_SB_EEEEEEENS4_17SM75_U32x4_LDSM_NENS4_14SM90_TMA_STOREES1Y_NS4_17SM90_U32x4_STSM_NENS4_39AutoVectorizingCopyWithAssumedAlignmentILi128EEEEEEvvEEEEvNT_6ParamsE)
        /*0008*/ 	.word	0x0000005f


	//----- nvinfo : EIATTR_FRAME_SIZE
	.align		4
.L_19:
        /*000c*/ 	.byte	0x04, 0x11
        /*000e*/ 	.short	(.L_21 - .L_20)
	.align		4
.L_20:
        /*0010*/ 	.word	index@($__internal_2_$__cuda_sm10x_tcgen05_guardrail_trap_unallocated_columns_being_dealloced)
        /*0014*/ 	.word	0x00000000


	//----- nvinfo : EIATTR_FRAME_SIZE
	.align		4
.L_21:
        /*0018*/ 	.byte	0x04, 0x11
        /*001a*/ 	.short	(.L_23 - .L_22)
	.align		4
.L_22:
        /*001c*/ 	.word	index@($__internal_1_$__cuda_sm10x_tcgen05_guardrail_trap_phase_invalid_during_alloc)
        /*0020*/ 	.word	0x00000000


	//----- nvinfo : EIATTR_FRAME_SIZE
	.align		4
.L_23:
        /*0024*/ 	.byte	0x04, 0x11
        /*0026*/ 	.short	(.L_25 - .L_24)
	.align		4
.L_24:
        /*0028*/ 	.word	index@($__internal_0_$__cuda_sm10x_tcgen05_guardrail_trap_col_being_dealloced_not_returned_by_alloc)
        /*002c*/ 	.word	0x00000000


	//----- nvinfo : EIATTR_FRAME_SIZE
	.align		4
.L_25:
        /*0030*/ 	.byte	0x04, 0x11
        /*0032*/ 	.short	(.L_27 - .L_26)
	.align		4
.L_26:
        /*0034*/ 	.word	index@(_ZN7cutlass13device_kernelINS_4gemm6kernel13GemmUniversalIN4cute5tupleIJiiiiEEENS1_10collective13CollectiveMmaINS1_35MainloopSm100TmaUmmaWarpSpecializedILi15ELi2ELi4ENS5_IJNS4_1CILi1EEESB_SB_EEEEENS5_IJNSA_ILi64EEENSA_ILi48EEESE_EEENS_6half_tENS5_IJlSB_lEEESH_SI_NS4_8TiledMMAINS4_8MMA_AtomIJNS4_20SM100_MMA_F16BF16_SSISH_SH_fLi64ELi48ELNS4_4UMMA5MajorE0ELSN_0ELNSM_7ScaleInE0ELSO_0EEEEEENS4_6LayoutISC_NS5_IJNSA_ILi0EEESS_SS_EEEEENS5_IJNS4_10UnderscoreESV_SV_EEEEENS4_13SM90_TMA_LOADENS4_14ComposedLayoutINS4_7SwizzleILi3ELi4ELi3EEENS4_18smem_ptr_flag_bitsILi16EEENSR_INS5_IJNSA_ILi8EEESE_EEENS5_IJSE_SB_EEEEEEEvNS4_8identityESY_S18_vS19_EENS_8epilogue10collective18CollectiveEpilogueINS1B_23Sm100TmaWarpSpecializedILi2ELi1ELi24ELb1ELb0EEEJSG_NS5_IJNSR_ISE_SB_EENSR_ISF_SB_EEEEESH_SI_SH_SI_NS1B_6fusion15FusionCallbacksIS1F_NS1J_17LinearCombinationISH_fSH_fLNS_15FloatRoundStyleE2EEESG_S1I_JEEENS4_5SM1004TMEM4LOAD26SM100_TMEM_LOAD_16dp256b2xESY_NSZ_INS10_ILi1ELi4ELi3EEES13_NSR_INS5_IJS14_NSA_ILi16EEEEEENS5_IJS1U_SB_EEEEEEENS4_17SM75_U32x4_LDSM_NENS4_14SM90_TMA_STOREES1Y_NS4_17SM90_U32x4_STSM_NENS4_39AutoVectorizingCopyWithAssumedAlignmentILi128EEEEEEvvEEEEvNT_6ParamsE)
        /*0038*/ 	.word	0x00000000


	//----- nvinfo : EIATTR_MIN_STACK_SIZE
	.align		4
.L_27:
        /*003c*/ 	.byte	0x04, 0x12
        /*003e*/ 	.short	(.L_29 - .L_28)
	.align		4
.L_28:
        /*0040*/ 	.word	index@(_ZN7cutlass13device_kernelINS_4gemm6kernel13GemmUniversalIN4cute5tupleIJiiiiEEENS1_10collective13CollectiveMmaINS1_35MainloopSm100TmaUmmaWarpSpecializedILi15ELi2ELi4ENS5_IJNS4_1CILi1EEESB_SB_EEEEENS5_IJNSA_ILi64EEENSA_ILi48EEESE_EEENS_6half_tENS5_IJlSB_lEEESH_SI_NS4_8TiledMMAINS4_8MMA_AtomIJNS4_20SM100_MMA_F16BF16_SSISH_SH_fLi64ELi48ELNS4_4UMMA5MajorE0ELSN_0ELNSM_7ScaleInE0ELSO_0EEEEEENS4_6LayoutISC_NS5_IJNSA_ILi0EEESS_SS_EEEEENS5_IJNS4_10UnderscoreESV_SV_EEEEENS4_13SM90_TMA_LOADENS4_14ComposedLayoutINS4_7SwizzleILi3ELi4ELi3EEENS4_18smem_ptr_flag_bitsILi16EEENSR_INS5_IJNSA_ILi8EEESE_EEENS5_IJSE_SB_EEEEEEEvNS4_8identityESY_S18_vS19_EENS_8epilogue10collective18CollectiveEpilogueINS1B_23Sm100TmaWarpSpecializedILi2ELi1ELi24ELb1ELb0EEEJSG_NS5_IJNSR_ISE_SB_EENSR_ISF_SB_EEEEESH_SI_SH_SI_NS1B_6fusion15FusionCallbacksIS1F_NS1J_17LinearCombinationISH_fSH_fLNS_15FloatRoundStyleE2EEESG_S1I_JEEENS4_5SM1004TMEM4LOAD26SM100_TMEM_LOAD_16dp256b2xESY_NSZ_INS10_ILi1ELi4ELi3EEES13_NSR_INS5_IJS14_NSA_ILi16EEEEEENS5_IJS1U_SB_EEEEEEENS4_17SM75_U32x4_LDSM_NENS4_14SM90_TMA_STOREES1Y_NS4_17SM90_U32x4_STSM_NENS4_39AutoVectorizingCopyWithAssumedAlignmentILi128EEEEEEvvEEEEvNT_6ParamsE)
        /*0044*/ 	.word	0x00000000
.L_29:


//--------------------- .nv.compat                --------------------------
	.section	.nv.compat,"",@"SHT_CUDA_COMPAT_INFO"
	.align	4
        /*0000*/ 	.byte	0x02, 0x09, 0x01, 0x00, 0x02, 0x02, 0x02, 0x00, 0x02, 0x05, 0x05, 0x00, 0x03, 0x07, 0x01, 0x01
        /*0010*/ 	.byte	0x02, 0x03, 0x01, 0x00, 0x02, 0x06, 0x01, 0x00, 0x04, 0x0b, 0x08, 0x00, 0x09, 0x00, 0x00, 0x00
        /*0020*/ 	.byte	0x00, 0x00, 0x00, 0x00


//--------------------- .nv.info._ZN7cutlass13device_kernelINS_4gemm6kernel13GemmUniversalIN4cute5tupleIJiiiiEEENS1_10collective13CollectiveMmaINS1_35MainloopSm100TmaUmmaWarpSpecializedILi15ELi2ELi4ENS5_IJNS4_1CILi1EEESB_SB_EEEEENS5_IJNSA_ILi64EEENSA_ILi48EEESE_EEENS_6half_tENS5_IJlSB_lEEESH_SI_NS4_8TiledMMAINS4_8MMA_AtomIJNS4_20SM100_MMA_F16BF16_SSISH_SH_fLi64ELi48ELNS4_4UMMA5MajorE0ELSN_0ELNSM_7ScaleInE0ELSO_0EEEEEENS4_6LayoutISC_NS5_IJNSA_ILi0EEESS_SS_EEEEENS5_IJNS4_10UnderscoreESV_SV_EEEEENS4_13SM90_TMA_LOADENS4_14ComposedLayoutINS4_7SwizzleILi3ELi4ELi3EEENS4_18smem_ptr_flag_bitsILi16EEENSR_INS5_IJNSA_ILi8EEESE_EEENS5_IJSE_SB_EEEEEEEvNS4_8identityESY_S18_vS19_EENS_8epilogue10collective18CollectiveEpilogueINS1B_23Sm100TmaWarpSpecializedILi2ELi1ELi24ELb1ELb0EEEJSG_NS5_IJNSR_ISE_SB_EENSR_ISF_SB_EEEEESH_SI_SH_SI_NS1B_6fusion15FusionCallbacksIS1F_NS1J_17LinearCombinationISH_fSH_fLNS_15FloatRoundStyleE2EEESG_S1I_JEEENS4_5SM1004TMEM4LOAD26SM100_TMEM_LOAD_16dp256b2xESY_NSZ_INS10_ILi1ELi4ELi3EEES13_NSR_INS5_IJS14_NSA_ILi16EEEEEENS5_IJS1U_SB_EEEEEEENS4_17SM75_U32x4_LDSM_NENS4_14SM90_TMA_STOREES1Y_NS4_17SM90_U32x4_STSM_NENS4_39AutoVectorizingCopyWithAssumedAlignmentILi128EEEEEEvvEEEEvNT_6ParamsE --------------------------
	.section	.nv.info._ZN7cutlass13device_kernelINS_4gemm6kernel13GemmUniversalIN4cute5tupleIJiiiiEEENS1_10collective13CollectiveMmaINS1_35MainloopSm100TmaUmmaWarpSpecializedILi15ELi2ELi4ENS5_IJNS4_1CILi1EEESB_SB_EEEEENS5_IJNSA_ILi64EEENSA_ILi48EEESE_EEENS_6half_tENS5_IJlSB_lEEESH_SI_NS4_8TiledMMAINS4_8MMA_AtomIJNS4_20SM100_MMA_F16BF16_SSISH_SH_fLi64ELi48ELNS4_4UMMA5MajorE0ELSN_0ELNSM_7ScaleInE0ELSO_0EEEEEENS4_6LayoutISC_NS5_IJNSA_ILi0EEESS_SS_EEEEENS5_IJNS4_10UnderscoreESV_SV_EEEEENS4_13SM90_TMA_LOADENS4_14ComposedLayoutINS4_7SwizzleILi3ELi4ELi3EEENS4_18smem_ptr_flag_bitsILi16EEENSR_INS5_IJNSA_ILi8EEESE_EEENS5_IJSE_SB_EEEEEEEvNS4_8identityESY_S18_vS19_EENS_8epilogue10collective18CollectiveEpilogueINS1B_23Sm100TmaWarpSpecializedILi2ELi1ELi24ELb1ELb0EEEJSG_NS5_IJNSR_ISE_SB_EENSR_ISF_SB_EEEEESH_SI_SH_SI_NS1B_6fusion15FusionCallbacksIS1F_NS1J_17LinearCombinationISH_fSH_fLNS_15FloatRoundStyleE2EEESG_S1I_JEEENS4_5SM1004TMEM4LOAD26SM100_TMEM_LOAD_16dp256b2xESY_NSZ_INS10_ILi1ELi4ELi3EEES13_NSR_INS5_IJS14_NSA_ILi16EEEEEENS5_IJS1U_SB_EEEEEEENS4_17SM75_U32x4_LDSM_NENS4_14SM90_TMA_STOREES1Y_NS4_17SM90_U32x4_STSM_NENS4_39AutoVectorizingCopyWithAssumedAlignmentILi128EEEEEEvvEEEEvNT_6ParamsE,"",@"SHT_CUDA_INFO"
	.sectionflags	@""
	.align	4


	//----- nvinfo : EIATTR_CUDA_API_VERSION
	.align		4
        /*0000*/ 	.byte	0x04, 0x37
        /*0002*/ 	.short	(.L_31 - .L_30)
.L_30:
        /*0004*/ 	.word	0x00000082


	//----- nvinfo : EIATTR_KPARAM_INFO
	.align		4
.L_31:
        /*0008*/ 	.byte	0x04, 0x17
        /*000a*/ 	.short	(.L_33 - .L_32)
.L_32:
        /*000c*/ 	.word	0x00000000
        /*0010*/ 	.short	0x0000
        /*0012*/ 	.short	0x0000
        /*0014*/ 	.byte	0x00, 0xf0, 0x01, 0x20


	//----- nvinfo : EIATTR_AT_ENTRY_FRAGMENTS
	.align		4
.L_33:
        /*0018*/ 	.byte	0x04, 0x4f
        /*001a*/ 	.short	(.L_35 - .L_34)


	//   ....[0]....
.L_34:
        /*001c*/ 	.word	0x00000006


	//----- nvinfo : EIATTR_RESERVED_SMEM_USED
	.align		4
.L_35:
        /*0020*/ 	.byte	0x01, 0x41
	.zero		2


	//----- nvinfo : EIATTR_SPARSE_MMA_MASK
	.align		4
        /*0024*/ 	.byte	0x03, 0x50
        /*0026*/ 	.short	0x0000


	//----- nvinfo : EIATTR_TCGEN05_1CTA_USED
	.align		4
        /*0028*/ 	.byte	0x01, 0x51
	.zero		2


	//----- nvinfo : EIATTR_MAXREG_COUNT
	.align		4
        /*002c*/ 	.byte	0x03, 0x1b
        /*002e*/ 	.short	0x00ff


	//----- nvinfo : EIATTR_NUM_BARRIERS
	.align		4
        /*0030*/ 	.byte	0x02, 0x4c
        /*0032*/ 	.byte	0x07
	.zero		1


	//----- nvinfo : EIATTR_EXTERNS
	.align		4
        /*0034*/ 	.byte	0x04, 0x0f
        /*0036*/ 	.short	(.L_37 - .L_36)


	//   ....[0]....
	.align		4
.L_36:
        /*0038*/ 	.word	index@(__assertfail)


	//----- nvinfo : EIATTR_MERCURY_ISA_VERSION
	.align		4
.L_37:
        /*003c*/ 	.byte	0x03, 0x5f
        /*003e*/ 	.short	0x0101


	//----- nvinfo : EIATTR_INT_WARP_WIDE_INSTR_OFFSETS
	.align		4
        /*0040*/ 	.byte	0x04, 0x31
        /*0042*/ 	.short	(.L_39 - .L_38)


	//   ....[0]....
.L_38:
        /*0044*/ 	.word	0x00001f30


	//   ....[1]....
        /*0048*/ 	.word	0x00003ff0


	//   ....[2]....
        /*004c*/ 	.word	0x00004020


	//   ....[3]....
        /*0050*/ 	.word	0x00004070


	//   ....[4]....
        /*0054*/ 	.word	0x00004ab0


	//   ....[5]....
        /*0058*/ 	.word	0x00004ac0


	//   ....[6]....
        /*005c*/ 	.word	0x00004b10


	//   ....[7]....
        /*0060*/ 	.word	0x00004c10


	//----- nvinfo : EIATTR_COOP_GROUP_MASK_REGIDS
	.align		4
.L_39:
        /*0064*/ 	.byte	0x04, 0x29
        /*0066*/ 	.short	(.L_41 - .L_40)


	//   ....[0]....
.L_40:
        /*0068*/ 	.word	0xffffffff


	//   ....[1]....
        /*006c*/ 	.word	0xffffffff


	//   ....[2]....
        /*0070*/ 	.word	0xffffffff


	//   ....[3]....
        /*0074*/ 	.word	0xffffffff


	//   ....[4]....
        /*0078*/ 	.word	0xffffffff


	//   ....[5]....
        /*007c*/ 	.word	0xffffffff


	//   ....[6]....
        /*0080*/ 	.word	0xffffffff


	//   ....[7]....
        /*0084*/ 	.word	0xffffffff


	//   ....[8]....
        /*0088*/ 	.word	0xffffffff


	//   ....[9]....
        /*008c*/ 	.word	0xffffffff


	//   ....[10]....
        /*0090*/ 	.word	0xffffffff


	//   ....[11]....
        /*0094*/ 	.word	0xffffffff


	//   ....[12]....
        /*0098*/ 	.word	0xffffffff


	//----- nvinfo : EIATTR_COOP_GROUP_INSTR_OFFSETS
	.align		4
.L_41:
        /*009c*/ 	.byte	0x04, 0x28
        /*009e*/ 	.short	(.L_43 - .L_42)


	//   ....[0]....
.L_42:
        /*00a0*/ 	.word	0x00000090


	//   ....[1]....
        /*00a4*/ 	.word	0x000004d0


	//   ....[2]....
        /*00a8*/ 	.word	0x000007d0


	//   ....[3]....
        /*00ac*/ 	.word	0x00000930


	//   ....[4]....
        /*00b0*/ 	.word	0x00000a30


	//   ....[5]....
        /*00b4*/ 	.word	0x00000ba0


	//   ....[6]....
        /*00b8*/ 	.word	0x00000d40


	//   ....[7]....
        /*00bc*/ 	.word	0x00001e10


	//   ....[8]....
        /*00c0*/ 	.word	0x00003220


	//   ....[9]....
        /*00c4*/ 	.word	0x00003430


	//   ....[10]....
        /*00c8*/ 	.word	0x00003460


	//   ....[11]....
        /*00cc*/ 	.word	0x00003ee0


	//   ....[12]....
        /*00d0*/ 	.word	0x00004110


	//----- nvinfo : EIATTR_VRC_CTA_INIT_COUNT
	.align		4
.L_43:
        /*00d4*/ 	.byte	0x02, 0x4a
        /*00d6*/ 	.byte	0x80
	.zero		1


	//----- nvinfo : EIATTR_SYSCALL_OFFSETS
	.align		4
        /*00d8*/ 	.byte	0x04, 0x46
        /*00da*/ 	.short	(.L_45 - .L_44)


	//   ....[0]....
.L_44:
        /*00dc*/ 	.word	0x00005740


	//   ....[1]....
        /*00e0*/ 	.word	0x00005830


	//   ....[2]....
        /*00e4*/ 	.word	0x00005f90


	//   ....[3]....
        /*00e8*/ 	.word	0x00006100


	//   ....[4]....
        /*00ec*/ 	.word	0x00006270


	//----- nvinfo : EIATTR_MBARRIER_INSTR_OFFSETS
	.align		4
.L_45:
        /*00f0*/ 	.byte	0x04, 0x39
        /*00f2*/ 	.short	(.L_47 - .L_46)


	//   ....[0]....
.L_46:
        /*00f4*/ 	.word	0x000005d0
        /*00f8*/ 	.word	0x000000ff
        /*00fc*/ 	.word	0x00000000
        /*0100*/ 	.short	0x0100
        /*0102*/ 	.byte	0x05
	.zero		1


	//   ....[1]....
        /*0104*/ 	.word	0x000005e0
        /*0108*/ 	.word	0x000000ff
        /*010c*/ 	.word	0x00000078
        /*0110*/ 	.short	0x0100
        /*0112*/ 	.byte	0x05
	.zero		1


	//   ....[2]....
        /*0114*/ 	.word	0x000005f0
        /*0118*/ 	.word	0x000000ff
        /*011c*/ 	.word	0x00000008
        /*0120*/ 	.short	0x0100
        /*0122*/ 	.byte	0x05
	.zero		1


	//   ....[3]....
        /*0124*/ 	.word	0x00000600
        /*0128*/ 	.word	0x000000ff
        /*012c*/ 	.word	0x00000080
        /*0130*/ 	.short	0x0100
        /*0132*/ 	.byte	0x05
	.zero		1


	//   ....[4]....
        /*0134*/ 	.word	0x00000610
        /*0138*/ 	.word	0x000000ff
        /*013c*/ 	.word	0x00000010
        /*0140*/ 	.short	0x0100
        /*0142*/ 	.byte	0x05
	.zero		1


	//   ....[5]....
        /*0144*/ 	.word	0x00000620
        /*0148*/ 	.word	0x000000ff
        /*014c*/ 	.word	0x00000088
        /*0150*/ 	.short	0x0100
        /*0152*/ 	.byte	0x05
	.zero		1


	//   ....[6]....
        /*0154*/ 	.word	0x00000630
        /*0158*/ 	.word	0x000000ff
        /*015c*/ 	.word	0x00000018
        /*0160*/ 	.short	0x0100
        /*0162*/ 	.byte	0x05
	.zero		1


	//   ....[7]....
        /*0164*/ 	.word	0x00000640
        /*0168*/ 	.word	0x000000ff
        /*016c*/ 	.word	0x00000090
        /*0170*/ 	.short	0x0100
        /*0172*/ 	.byte	0x05
	.zero		1


	//   ....[8]....
        /*0174*/ 	.word	0x00000650
        /*0178*/ 	.word	0x000000ff
        /*017c*/ 	.word	0x00000020
        /*0180*/ 	.short	0x0100
        /*0182*/ 	.byte	0x05
	.zero		1


	//   ....[9]....
        /*0184*/ 	.word	0x00000660
        /*0188*/ 	.word	0x000000ff
        /*018c*/ 	.word	0x00000098
        /*0190*/ 	.short	0x0100
        /*0192*/ 	.byte	0x05
	.zero		1


	//   ....[10]....
        /*0194*/ 	.word	0x00000670
        /*0198*/ 	.word	0x000000ff
        /*019c*/ 	.word	0x00000028
        /*01a0*/ 	.short	0x0100
        /*01a2*/ 	.byte	0x05
	.zero		1


	//   ....[11]....
        /*01a4*/ 	.word	0x00000680
        /*01a8*/ 	.word	0x000000ff
        /*01ac*/ 	.word	0x000000a0
        /*01b0*/ 	.short	0x0100
        /*01b2*/ 	.byte	0x05
	.zero		1


	//   ....[12]....
        /*01b4*/ 	.word	0x00000690
        /*01b8*/ 	.word	0x000000ff
        /*01bc*/ 	.word	0x00000030
        /*01c0*/ 	.short	0x0100
        /*01c2*/ 	.byte	0x05
	.zero		1


	//   ....[13]....
        /*01c4*/ 	.word	0x000006a0
        /*01c8*/ 	.word	0x000000ff
        /*01cc*/ 	.word	0x000000a8
        /*01d0*/ 	.short	0x0100
        /*01d2*/ 	.byte	0x05
	.zero		1


	//   ....[14]....
        /*01d4*/ 	.word	0x000006b0
        /*01d8*/ 	.word	0x000000ff
        /*01dc*/ 	.word	0x00000038
        /*01e0*/ 	.short	0x0100
        /*01e2*/ 	.byte	0x05
	.zero		1


	//   ....[15]....
        /*01e4*/ 	.word	0x000006c0
        /*01e8*/ 	.word	0x000000ff
        /*01ec*/ 	.word	0x000000b0
        /*01f0*/ 	.short	0x0100
        /*01f2*/ 	.byte	0x05
	.zero		1


	//   ....[16]....
        /*01f4*/ 	.word	0x000006d0
        /*01f8*/ 	.word	0x000000ff
        /*01fc*/ 	.word	0x00000040
        /*0200*/ 	.short	0x0100
        /*0202*/ 	.byte	0x05
	.zero		1


	//   ....[17]....
        /*0204*/ 	.word	0x000006e0
        /*0208*/ 	.word	0x000000ff
        /*020c*/ 	.word	0x000000b8
        /*0210*/ 	.short	0x0100
        /*0212*/ 	.byte	0x05
	.zero		1


	//   ....[18]....
        /*0214*/ 	.word	0x000006f0
        /*0218*/ 	.word	0x000000ff
        /*021c*/ 	.word	0x00000048
        /*0220*/ 	.short	0x0100
        /*0222*/ 	.byte	0x05
	.zero		1


	//   ....[19]....
        /*0224*/ 	.word	0x00000700
        /*0228*/ 	.word	0x000000ff
        /*022c*/ 	.word	0x000000c0
        /*0230*/ 	.short	0x0100
        /*0232*/ 	.byte	0x05
	.zero		1


	//   ....[20]....
        /*0234*/ 	.word	0x00000710
        /*0238*/ 	.word	0x000000ff
        /*023c*/ 	.word	0x00000050
        /*0240*/ 	.short	0x0100
        /*0242*/ 	.byte	0x05
	.zero		1


	//   ....[21]....
        /*0244*/ 	.word	0x00000720
        /*0248*/ 	.word	0x000000ff
        /*024c*/ 	.word	0x000000c8
        /*0250*/ 	.short	0x0100
        /*0252*/ 	.byte	0x05
	.zero		1


	//   ....[22]....
        /*0254*/ 	.word	0x00000730
        /*0258*/ 	.word	0x000000ff
        /*025c*/ 	.word	0x00000058
        /*0260*/ 	.short	0x0100
        /*0262*/ 	.byte	0x05
	.zero		1


	//   ....[23]....
        /*0264*/ 	.word	0x00000740
        /*0268*/ 	.word	0x000000ff
        /*026c*/ 	.word	0x000000d0
        /*0270*/ 	.short	0x0100
        /*0272*/ 	.byte	0x05
	.zero		1


	//   ....[24]....
        /*0274*/ 	.word	0x00000750
        /*0278*/ 	.word	0x000000ff
        /*027c*/ 	.word	0x00000060
        /*0280*/ 	.short	0x0100
        /*0282*/ 	.byte	0x05
	.zero		1


	//   ....[25]....
        /*0284*/ 	.word	0x00000760
        /*0288*/ 	.word	0x000000ff
        /*028c*/ 	.word	0x000000d8
        /*0290*/ 	.short	0x0100
        /*0292*/ 	.byte	0x05
	.zero		1


	//   ....[26]....
        /*0294*/ 	.word	0x00000770
        /*0298*/ 	.word	0x000000ff
        /*029c*/ 	.word	0x00000068
        /*02a0*/ 	.short	0x0100
        /*02a2*/ 	.byte	0x05
	.zero		1


	//   ....[27]....
        /*02a4*/ 	.word	0x00000780
        /*02a8*/ 	.word	0x000000ff
        /*02ac*/ 	.word	0x000000e0
        /*02b0*/ 	.short	0x0100
        /*02b2*/ 	.byte	0x05
	.zero		1


	//   ....[28]....
        /*02b4*/ 	.word	0x00000790
        /*02b8*/ 	.word	0x000000ff
        /*02bc*/ 	.word	0x00000070
        /*02c0*/ 	.short	0x0100
        /*02c2*/ 	.byte	0x05
	.zero		1


	//   ....[29]....
        /*02c4*/ 	.word	0x000007a0
        /*02c8*/ 	.word	0x000000ff
        /*02cc*/ 	.word	0x000000e8
        /*02d0*/ 	.short	0x0100
        /*02d2*/ 	.byte	0x05
	.zero		1


	//   ....[30]....
        /*02d4*/ 	.word	0x000008e0
        /*02d8*/ 	.word	0x000000ff
        /*02dc*/ 	.word	0x000000f0
        /*02e0*/ 	.short	0x0100
        /*02e2*/ 	.byte	0x06
	.zero		1


	//   ....[31]....
        /*02e4*/ 	.word	0x000008f0
        /*02e8*/ 	.word	0x000000ff
        /*02ec*/ 	.word	0x00000100
        /*02f0*/ 	.short	0x0100
        /*02f2*/ 	.byte	0x06
	.zero		1


	//   ....[32]....
        /*02f4*/ 	.word	0x00000900
        /*02f8*/ 	.word	0x000000ff
        /*02fc*/ 	.word	0x000000f8
        /*0300*/ 	.short	0x0100
        /*0302*/ 	.byte	0x06
	.zero		1


	//   ....[33]....
        /*0304*/ 	.word	0x00000910
        /*0308*/ 	.word	0x000000ff
        /*030c*/ 	.word	0x00000108
        /*0310*/ 	.short	0x0100
        /*0312*/ 	.byte	0x06
	.zero		1


	//   ....[34]....
        /*0314*/ 	.word	0x00000a00
        /*0318*/ 	.word	0x000000ff
        /*031c*/ 	.word	0x00000110
        /*0320*/ 	.short	0x0100
        /*0322*/ 	.byte	0x05
	.zero		1


	//   ....[35]....
        /*0324*/ 	.word	0x00000a10
        /*0328*/ 	.word	0x000000ff
        /*032c*/ 	.word	0x00000118
        /*0330*/ 	.short	0x0100
        /*0332*/ 	.byte	0x05
	.zero		1


	//   ....[36]....
        /*0334*/ 	.word	0x00000b50
        /*0338*/ 	.word	0x000000ff
        /*033c*/ 	.word	0x00000120
        /*0340*/ 	.short	0x0100
        /*0342*/ 	.byte	0x05
	.zero		1


	//   ....[37]....
        /*0344*/ 	.word	0x00000b60
        /*0348*/ 	.word	0x000000ff
        /*034c*/ 	.word	0x00000130
        /*0350*/ 	.short	0x0100
        /*0352*/ 	.byte	0x05
	.zero		1


	//   ....[38]....
        /*0354*/ 	.word	0x00000b70
        /*0358*/ 	.word	0x000000ff
        /*035c*/ 	.word	0x00000128
        /*0360*/ 	.short	0x0100
        /*0362*/ 	.byte	0x05
	.zero		1


	//   ....[39]....
        /*0364*/ 	.word	0x00000b80
        /*0368*/ 	.word	0x000000ff
        /*036c*/ 	.word	0x00000138
        /*0370*/ 	.short	0x0100
        /*0372*/ 	.byte	0x05
	.zero		1


	//   ....[40]....
        /*0374*/ 	.word	0x00000cb0
        /*0378*/ 	.word	0x000000ff
        /*037c*/ 	.word	0x00000140
        /*0380*/ 	.short	0x0100
        /*0382*/ 	.byte	0x06
	.zero		1


	//   ....[41]....
        /*0384*/ 	.word	0x00000cc0
        /*0388*/ 	.word	0x000000ff
        /*038c*/ 	.word	0x00000160
        /*0390*/ 	.short	0x0100
        /*0392*/ 	.byte	0x06
	.zero		1


	//   ....[42]....
        /*0394*/ 	.word	0x00000cd0
        /*0398*/ 	.word	0x000000ff
        /*039c*/ 	.word	0x00000148
        /*03a0*/ 	.short	0x0100
        /*03a2*/ 	.byte	0x06
	.zero		1


	//   ....[43]....
        /*03a4*/ 	.word	0x00000ce0
        /*03a8*/ 	.word	0x000000ff
        /*03ac*/ 	.word	0x00000168
        /*03b0*/ 	.short	0x0100
        /*03b2*/ 	.byte	0x06
	.zero		1


	//   ....[44]....
        /*03b4*/ 	.word	0x00000cf0
        /*03b8*/ 	.word	0x000000ff
        /*03bc*/ 	.word	0x00000150
        /*03c0*/ 	.short	0x0100
        /*03c2*/ 	.byte	0x06
	.zero		1


	//   ....[45]....
        /*03c4*/ 	.word	0x00000d00
        /*03c8*/ 	.word	0x000000ff
        /*03cc*/ 	.word	0x00000170
        /*03d0*/ 	.short	0x0100
        /*03d2*/ 	.byte	0x06
	.zero		1


	//   ....[46]....
        /*03d4*/ 	.word	0x00000d10
        /*03d8*/ 	.word	0x000000ff
        /*03dc*/ 	.word	0x00000158
        /*03e0*/ 	.short	0x0100
        /*03e2*/ 	.byte	0x06
	.zero		1


	//   ....[47]....
        /*03e4*/ 	.word	0x00000d20
        /*03e8*/ 	.word	0x000000ff
        /*03ec*/ 	.word	0x00000178
        /*03f0*/ 	.short	0x0100
        /*03f2*/ 	.byte	0x06
	.zero		1


	//   ....[48]....
        /*03f4*/ 	.word	0x00000e10
        /*03f8*/ 	.word	0x000000ff
        /*03fc*/ 	.word	0x00000180
        /*0400*/ 	.short	0x0100
        /*0402*/ 	.byte	0x05
	.zero		1


	//   ....[49]....
        /*0404*/ 	.word	0x00000e20
        /*0408*/ 	.word	0x000000ff
        /*040c*/ 	.word	0x00000190
        /*0410*/ 	.short	0x0100
        /*0412*/ 	.byte	0x05
	.zero		1


	//   ....[50]....
        /*0414*/ 	.word	0x00000e30
        /*0418*/ 	.word	0x000000ff
        /*041c*/ 	.word	0x00000188
        /*0420*/ 	.short	0x0100
        /*0422*/ 	.byte	0x05
	.zero		1


	//   ....[51]....
        /*0424*/ 	.word	0x00000e40
        /*0428*/ 	.word	0x000000ff
        /*042c*/ 	.word	0x00000198
        /*0430*/ 	.short	0x0100
        /*0432*/ 	.byte	0x05
	.zero		1


	//   ....[52]....
        /*0434*/ 	.word	0x00001710
        /*0438*/ 	.word	0x00000002
        /*043c*/ 	.word	0x00000190
        /*0440*/ 	.short	0x010a
        /*0442*/ 	.byte	0xff
	.zero		1


	//   ....[53]....
        /*0444*/ 	.word	0x00001740
        /*0448*/ 	.word	0x00000002
        /*044c*/ 	.word	0x00000180
        /*0450*/ 	.short	0x0101
        /*0452*/ 	.byte	0xff
	.zero		1


	//   ....[54]....
        /*0454*/ 	.word	0x00001810
        /*0458*/ 	.word	0x000000ff
        /*045c*/ 	.word	0x00000078
        /*0460*/ 	.short	0x010a
        /*0462*/ 	.byte	0x05
	.zero		1


	//   ....[55]....
        /*0464*/ 	.word	0x000018b0
        /*0468*/ 	.word	0x000000ff
        /*046c*/ 	.word	0x00000078
        /*0470*/ 	.short	0x010a
        /*0472*/ 	.byte	0x21
	.zero		1


	//   ....[56]....
        /*0474*/ 	.word	0x00001a00
        /*0478*/ 	.word	0x000000ff
        /*047c*/ 	.word	0x00000078
        /*0480*/ 	.short	0x010a
        /*0482*/ 	.byte	0x08
	.zero		1


	//   ....[57]....
        /*0484*/ 	.word	0x00001b10
        /*0488*/ 	.word	0x000000ff
        /*048c*/ 	.word	0x00000118
        /*0490*/ 	.short	0x0101
        /*0492*/ 	.byte	0x04
	.zero		1


	//   ....[58]....
        /*0494*/ 	.word	0x00001b30
        /*0498*/ 	.word	0x000000ff
        /*049c*/ 	.word	0x00000078
        /*04a0*/ 	.short	0x010a
        /*04a2*/ 	.byte	0x05
	.zero		1


	//   ....[59]....
        /*04a4*/ 	.word	0x00001bb0
        /*04a8*/ 	.word	0x000000ff
        /*04ac*/ 	.word	0x00000078
        /*04b0*/ 	.short	0x010a
        /*04b2*/ 	.byte	0x11
	.zero		1


	//   ....[60]....
        /*04b4*/ 	.word	0x00001d00
        /*04b8*/ 	.word	0x000000ff
        /*04bc*/ 	.word	0x00000078
        /*04c0*/ 	.short	0x010a
        /*04c2*/ 	.byte	0x08
	.zero		1


	//   ....[61]....
        /*04c4*/ 	.word	0x00001e40
        /*04c8*/ 	.word	0x00000002
        /*04cc*/ 	.word	0x00000120
        /*04d0*/ 	.short	0x010a
        /*04d2*/ 	.byte	0xff
	.zero		1


	//   ....[62]....
        /*04d4*/ 	.word	0x00001f00
        /*04d8*/ 	.word	0x00000002
        /*04dc*/ 	.word	0x00000000
        /*04e0*/ 	.short	0x0101
        /*04e2*/ 	.byte	0xff
	.zero		1


	//   ....[63]....
        /*04e4*/ 	.word	0x00002460
        /*04e8*/ 	.word	0x000000ff
        /*04ec*/ 	.word	0x00000000
        /*04f0*/ 	.short	0x010a
        /*04f2*/ 	.byte	0x05
	.zero		1


	//   ....[64]....
        /*04f4*/ 	.word	0x000024f0
        /*04f8*/ 	.word	0x000000ff
        /*04fc*/ 	.word	0x00000000
        /*0500*/ 	.short	0x010a
        /*0502*/ 	.byte	0x05
	.zero		1


	//   ....[65]....
        /*0504*/ 	.word	0x00002580
        /*0508*/ 	.word	0x000000ff
        /*050c*/ 	.word	0x00000000
        /*0510*/ 	.short	0x010a
        /*0512*/ 	.byte	0x05
	.zero		1


	//   ....[66]....
        /*0514*/ 	.word	0x00002610
        /*0518*/ 	.word	0x000000ff
        /*051c*/ 	.word	0x00000000
        /*0520*/ 	.short	0x010a
        /*0522*/ 	.byte	0x05
	.zero		1


	//   ....[67]....
        /*0524*/ 	.word	0x000026a0
        /*0528*/ 	.word	0x000000ff
        /*052c*/ 	.word	0x00000000
        /*0530*/ 	.short	0x010a
        /*0532*/ 	.byte	0x05
	.zero		1


	//   ....[68]....
        /*0534*/ 	.word	0x00002730
        /*0538*/ 	.word	0x000000ff
        /*053c*/ 	.word	0x00000000
        /*0540*/ 	.short	0x010a
        /*0542*/ 	.byte	0x05
	.zero		1


	//   ....[69]....
        /*0544*/ 	.word	0x000027c0
        /*0548*/ 	.word	0x000000ff
        /*054c*/ 	.word	0x00000000
        /*0550*/ 	.short	0x010a
        /*0552*/ 	.byte	0x05
	.zero		1


	//   ....[70]....
        /*0554*/ 	.word	0x00002850
        /*0558*/ 	.word	0x000000ff
        /*055c*/ 	.word	0x00000000
        /*0560*/ 	.short	0x010a
        /*0562*/ 	.byte	0x05
	.zero		1


	//   ....[71]....
        /*0564*/ 	.word	0x000028e0
        /*0568*/ 	.word	0x000000ff
        /*056c*/ 	.word	0x00000000
        /*0570*/ 	.short	0x010a
        /*0572*/ 	.byte	0x05
	.zero		1


	//   ....[72]....
        /*0574*/ 	.word	0x00002970
        /*0578*/ 	.word	0x000000ff
        /*057c*/ 	.word	0x00000000
        /*0580*/ 	.short	0x010a
        /*0582*/ 	.byte	0x05
	.zero		1


	//   ....[73]....
        /*0584*/ 	.word	0x00002a00
        /*0588*/ 	.word	0x000000ff
        /*058c*/ 	.word	0x00000000
        /*0590*/ 	.short	0x010a
        /*0592*/ 	.byte	0x05
	.zero		1


	//   ....[74]....
        /*0594*/ 	.word	0x00002a90
        /*0598*/ 	.word	0x000000ff
        /*059c*/ 	.word	0x00000000
        /*05a0*/ 	.short	0x010a
        /*05a2*/ 	.byte	0x05
	.zero		1


	//   ....[75]....
        /*05a4*/ 	.word	0x00002b20
        /*05a8*/ 	.word	0x000000ff
        /*05ac*/ 	.word	0x00000000
        /*05b0*/ 	.short	0x010a
        /*05b2*/ 	.byte	0x05
	.zero		1


	//   ....[76]....
        /*05b4*/ 	.word	0x00002bb0
        /*05b8*/ 	.word	0x000000ff
        /*05bc*/ 	.word	0x00000000
        /*05c0*/ 	.short	0x010a
        /*05c2*/ 	.byte	0x05
	.zero		1


	//   ....[77]....
        /*05c4*/ 	.word	0x00002c50
        /*05c8*/ 	.word	0x00000000
        /*05cc*/ 	.word	0x00000000
        /*05d0*/ 	.short	0x010a
        /*05d2*/ 	.byte	0xff
	.zero		1


	//   ....[78]....
        /*05d4*/ 	.word	0x00002d70
        /*05d8*/ 	.word	0x00000000
        /*05dc*/ 	.word	0x00000180
        /*05e0*/ 	.short	0x010a
        /*05e2*/ 	.byte	0xff
	.zero		1


	//   ....[79]....
        /*05e4*/ 	.word	0x00002de0
        /*05e8*/ 	.word	0x00000000
        /*05ec*/ 	.word	0x00000000
        /*05f0*/ 	.short	0x0101
        /*05f2*/ 	.byte	0xff
	.zero		1


	//   ....[80]....
        /*05f4*/ 	.word	0x00002e00
        /*05f8*/ 	.word	0x000000ff
        /*05fc*/ 	.word	0x00000130
        /*0600*/ 	.short	0x010a
        /*0602*/ 	.byte	0x05
	.zero		1


	//   ....[81]....
        /*0604*/ 	.word	0x00002f20
        /*0608*/ 	.word	0x00000000
        /*060c*/ 	.word	0x00000120
        /*0610*/ 	.short	0x010a
        /*0612*/ 	.byte	0xff
	.zero		1


	//   ....[82]....
        /*0614*/ 	.word	0x00003020
        /*0618*/ 	.word	0x00000000
        /*061c*/ 	.word	0x00000000
        /*0620*/ 	.short	0x0101
        /*0622*/ 	.byte	0xff
	.zero		1


	//   ....[83]....
        /*0624*/ 	.word	0x000030b0
        /*0628*/ 	.word	0x000000ff
        /*062c*/ 	.word	0x00000130
        /*0630*/ 	.short	0x0106
        /*0632*/ 	.byte	0x05
	.zero		1


	//   ....[84]....
        /*0634*/ 	.word	0x000030d0
        /*0638*/ 	.word	0x000000ff
        /*063c*/ 	.word	0x00000130
        /*0640*/ 	.short	0x010a
        /*0642*/ 	.byte	0x05
	.zero		1


	//   ....[85]....
        /*0644*/ 	.word	0x00003160
        /*0648*/ 	.word	0x000000ff
        /*064c*/ 	.word	0x00000130
        /*0650*/ 	.short	0x0106
        /*0652*/ 	.byte	0x04
	.zero		1


	//   ....[86]....
        /*0654*/ 	.word	0x000031a0
        /*0658*/ 	.word	0x00000000
        /*065c*/ 	.word	0x00000130
        /*0660*/ 	.short	0x010a
        /*0662*/ 	.byte	0xff
	.zero		1


	//   ....[87]....
        /*0664*/ 	.word	0x000036e0
        /*0668*/ 	.word	0x00000000
        /*066c*/ 	.word	0x00000120
        /*0670*/ 	.short	0x010a
        /*0672*/ 	.byte	0xff
	.zero		1


	//   ....[88]....
        /*0674*/ 	.word	0x000037f0
        /*0678*/ 	.word	0x00000003
        /*067c*/ 	.word	0x00000000
        /*0680*/ 	.short	0x0101
        /*0682*/ 	.byte	0xff
	.zero		1


	//   ....[89]....
        /*0684*/ 	.word	0x00003800
        /*0688*/ 	.word	0x000000ff
        /*068c*/ 	.word	0x00000000
        /*0690*/ 	.short	0x010a
        /*0692*/ 	.byte	0x05
	.zero		1


	//   ....[90]....
        /*0694*/ 	.word	0x00003870
        /*0698*/ 	.word	0x000000ff
        /*069c*/ 	.word	0x00000160
        /*06a0*/ 	.short	0x010a
        /*06a2*/ 	.byte	0x0e
	.zero		1


	//   ....[91]....
        /*06a4*/ 	.word	0x00003940
        /*06a8*/ 	.word	0x000000ff
        /*06ac*/ 	.word	0x00000000
        /*06b0*/ 	.short	0x010a
        /*06b2*/ 	.byte	0x07
	.zero		1


	//   ....[92]....
        /*06b4*/ 	.word	0x00003a70
        /*06b8*/ 	.word	0x000000ff
        /*06bc*/ 	.word	0x00000000
        /*06c0*/ 	.short	0x010a
        /*06c2*/ 	.byte	0x13
	.zero		1


	//   ....[93]....
        /*06c4*/ 	.word	0x00003d10
        /*06c8*/ 	.word	0x000000ff
        /*06cc*/ 	.word	0x00000000
        /*06d0*/ 	.short	0x010a
        /*06d2*/ 	.byte	0x05
	.zero		1


	//   ....[94]....
        /*06d4*/ 	.word	0x00003da0
        /*06d8*/ 	.word	0x000000ff
        /*06dc*/ 	.word	0x00000000
        /*06e0*/ 	.short	0x010a
        /*06e2*/ 	.byte	0x05
	.zero		1


	//   ....[95]....
        /*06e4*/ 	.word	0x00003e30
        /*06e8*/ 	.word	0x000000ff
        /*06ec*/ 	.word	0x00000000
        /*06f0*/ 	.short	0x010a
        /*06f2*/ 	.byte	0x05
	.zero		1


	//   ....[96]....
        /*06f4*/ 	.word	0x00003ec0
        /*06f8*/ 	.word	0x000000ff
        /*06fc*/ 	.word	0x00000000
        /*0700*/ 	.short	0x010a
        /*0702*/ 	.byte	0x06
	.zero		1


	//   ....[97]....
        /*0704*/ 	.word	0x00004300
        /*0708*/ 	.word	0x00000000
        /*070c*/ 	.word	0x00000120
        /*0710*/ 	.short	0x010a
        /*0712*/ 	.byte	0xff
	.zero		1


	//   ....[98]....
        /*0714*/ 	.word	0x000043e0
        /*0718*/ 	.word	0x00000000
        /*071c*/ 	.word	0x00000000
        /*0720*/ 	.short	0x0101
        /*0722*/ 	.byte	0xff
	.zero		1


	//   ....[99]....
        /*0724*/ 	.word	0x00004700
        /*0728*/ 	.word	0x000000ff
        /*072c*/ 	.word	0x00000118
        /*0730*/ 	.short	0x010a
        /*0732*/ 	.byte	0x04
	.zero		1


	//   ....[100]....
        /*0734*/ 	.word	0x000048e0
        /*0738*/ 	.word	0x000000ff
        /*073c*/ 	.word	0x00000100
        /*0740*/ 	.short	0x010a
        /*0742*/ 	.byte	0x0d
	.zero		1


	//   ....[101]....
        /*0744*/ 	.word	0x00004c70
        /*0748*/ 	.word	0x000000ff
        /*074c*/ 	.word	0x000000f0
        /*0750*/ 	.short	0x010b
        /*0752*/ 	.byte	0x0d
	.zero		1


	//   ....[102]....
        /*0754*/ 	.word	0x00004cc0
        /*0758*/ 	.word	0x000000ff
        /*075c*/ 	.word	0x00000000
        /*0760*/ 	.short	0x0101
        /*0762*/ 	.byte	0x15
	.zero		1


	//   ....[103]....
        /*0764*/ 	.word	0x00004d70
        /*0768*/ 	.word	0x000000ff
        /*076c*/ 	.word	0x00000000
        /*0770*/ 	.short	0x010a
        /*0772*/ 	.byte	0x04
	.zero		1


	//   ....[104]....
        /*0774*/ 	.word	0x00004e10
        /*0778*/ 	.word	0x00000000
        /*077c*/ 	.word	0x00000000
        /*0780*/ 	.short	0x010a
        /*0782*/ 	.byte	0xff
	.zero		1


	//   ....[105]....
        /*0784*/ 	.word	0x00005150
        /*0788*/ 	.word	0x00000000
        /*078c*/ 	.word	0x00000120
        /*0790*/ 	.short	0x010a
        /*0792*/ 	.byte	0xff
	.zero		1


	//   ....[106]....
        /*0794*/ 	.word	0x00005260
        /*0798*/ 	.word	0x00000000
        /*079c*/ 	.word	0x00000000
        /*07a0*/ 	.short	0x0101
        /*07a2*/ 	.byte	0xff
	.zero		1


	//   ....[107]....
        /*07a4*/ 	.word	0x00005ba0
        /*07a8*/ 	.word	0x00000000
        /*07ac*/ 	.word	0x000000f0
        /*07b0*/ 	.short	0x010a
        /*07b2*/ 	.byte	0xff
	.zero		1


	//   ....[108]....
        /*07b4*/ 	.word	0x00005bc0
        /*07b8*/ 	.word	0x00000011
        /*07bc*/ 	.word	0x00000140
        /*07c0*/ 	.short	0x010a
        /*07c2*/ 	.byte	0xff
	.zero		1


	//   ....[109]....
        /*07c4*/ 	.word	0x00005cd0
        /*07c8*/ 	.word	0x00000000
        /*07cc*/ 	.word	0x000000f0
        /*07d0*/ 	.short	0x010a
        /*07d2*/ 	.byte	0xff
	.zero		1


	//   ....[110]....
        /*07d4*/ 	.word	0x00005e70
        /*07d8*/ 	.word	0x00000011
        /*07dc*/ 	.word	0x00000140
        /*07e0*/ 	.short	0x010a
        /*07e2*/ 	.byte	0xff
	.zero		1


	//   ....[111]....
        /*07e4*/ 	.word	0x00006800
        /*07e8*/ 	.word	0x000000ff
        /*07ec*/ 	.word	0x00000000
        /*07f0*/ 	.short	0x0101
        /*07f2*/ 	.byte	0x05
	.zero		1


	//   ....[112]....
        /*07f4*/ 	.word	0x00006bb0
        /*07f8*/ 	.word	0x00000000
        /*07fc*/ 	.word	0x00000000
        /*0800*/ 	.short	0x0101
        /*0802*/ 	.byte	0xff
	.zero		1


	//   ....[113]....
        /*0804*/ 	.word	0x00006e50
        /*0808*/ 	.word	0x00000002
        /*080c*/ 	.word	0x00000190
        /*0810*/ 	.short	0x010a
        /*0812*/ 	.byte	0xff
	.zero		1


	//   ....[114]....
        /*0814*/ 	.word	0x00006eb0
        /*0818*/ 	.word	0x00000002
        /*081c*/ 	.word	0x00000078
        /*0820*/ 	.short	0x010a
        /*0822*/ 	.byte	0xff
	.zero		1


	//   ....[115]....
        /*0824*/ 	.word	0x00006f10
        /*0828*/ 	.word	0x00000002
        /*082c*/ 	.word	0x00000078
        /*0830*/ 	.short	0x010a
        /*0832*/ 	.byte	0xff
	.zero		1


	//   ....[116]....
        /*0834*/ 	.word	0x00006f60
        /*0838*/ 	.word	0x00000002
        /*083c*/ 	.word	0x00000120
        /*0840*/ 	.short	0x010a
        /*0842*/ 	.byte	0xff
	.zero		1


	//   ....[117]....
        /*0844*/ 	.word	0x00006fc0
        /*0848*/ 	.word	0x00000000
        /*084c*/ 	.word	0x00000000
        /*0850*/ 	.short	0x010a
        /*0852*/ 	.byte	0xff
	.zero		1


	//   ....[118]....
        /*0854*/ 	.word	0x00007020
        /*0858*/ 	.word	0x00000000
        /*085c*/ 	.word	0x00000000
        /*0860*/ 	.short	0x010a
        /*0862*/ 	.byte	0xff
	.zero		1


	//   ....[119]....
        /*0864*/ 	.word	0x00007080
        /*0868*/ 	.word	0x00000000
        /*086c*/ 	.word	0x00000000
        /*0870*/ 	.short	0x010a
        /*0872*/ 	.byte	0xff
	.zero		1


	//   ....[120]....
        /*0874*/ 	.word	0x000070e0
        /*0878*/ 	.word	0x00000000
        /*087c*/ 	.word	0x00000000
        /*0880*/ 	.short	0x010a
        /*0882*/ 	.byte	0xff
	.zero		1


	//   ....[121]....
        /*0884*/ 	.word	0x00007140
        /*0888*/ 	.word	0x00000000
        /*088c*/ 	.word	0x00000000
        /*0890*/ 	.short	0x010a
        /*0892*/ 	.byte	0xff
	.zero		1


	//   ....[122]....
        /*0894*/ 	.word	0x000071a0
        /*0898*/ 	.word	0x00000000
        /*089c*/ 	.word	0x00000000
        /*08a0*/ 	.short	0x010a
        /*08a2*/ 	.byte	0xff
	.zero		1


	//   ....[123]....
        /*08a4*/ 	.word	0x00007200
        /*08a8*/ 	.word	0x00000000
        /*08ac*/ 	.word	0x00000000
        /*08b0*/ 	.short	0x010a
        /*08b2*/ 	.byte	0xff
	.zero		1


	//   ....[124]....
        /*08b4*/ 	.word	0x00007260
        /*08b8*/ 	.word	0x00000000
        /*08bc*/ 	.word	0x00000000
        /*08c0*/ 	.short	0x010a
        /*08c2*/ 	.byte	0xff
	.zero		1


	//   ....[125]....
        /*08c4*/ 	.word	0x000072c0
        /*08c8*/ 	.word	0x00000000
        /*08cc*/ 	.word	0x00000000
        /*08d0*/ 	.short	0x010a
        /*08d2*/ 	.byte	0xff
	.zero		1


	//   ....[126]....
        /*08d4*/ 	.word	0x00007320
        /*08d8*/ 	.word	0x00000000
        /*08dc*/ 	.word	0x00000000
        /*08e0*/ 	.short	0x010a
        /*08e2*/ 	.byte	0xff
	.zero		1


	//   ....[127]....
        /*08e4*/ 	.word	0x00007380
        /*08e8*/ 	.word	0x00000000
        /*08ec*/ 	.word	0x00000000
        /*08f0*/ 	.short	0x010a
        /*08f2*/ 	.byte	0xff
	.zero		1


	//   ....[128]....
        /*08f4*/ 	.word	0x000073e0
        /*08f8*/ 	.word	0x00000000
        /*08fc*/ 	.word	0x00000000
        /*0900*/ 	.short	0x010a
        /*0902*/ 	.byte	0xff
	.zero		1


	//   ....[129]....
        /*0904*/ 	.word	0x00007440
        /*0908*/ 	.word	0x00000000
        /*090c*/ 	.word	0x00000000
        /*0910*/ 	.short	0x010a
        /*0912*/ 	.byte	0xff
	.zero		1


	//   ....[130]....
        /*0914*/ 	.word	0x000074a0
        /*0918*/ 	.word	0x00000000
        /*091c*/ 	.word	0x00000000
        /*0920*/ 	.short	0x010a
        /*0922*/ 	.byte	0xff
	.zero		1


	//   ....[131]....
        /*0924*/ 	.word	0x000074f0
        /*0928*/ 	.word	0x00000000
        /*092c*/ 	.word	0x00000180
        /*0930*/ 	.short	0x010a
        /*0932*/ 	.byte	0xff
	.zero		1


	//   ....[132]....
        /*0934*/ 	.word	0x00007550
        /*0938*/ 	.word	0x00000000
        /*093c*/ 	.word	0x00000130
        /*0940*/ 	.short	0x010a
        /*0942*/ 	.byte	0xff
	.zero		1


	//   ....[133]....
        /*0944*/ 	.word	0x000075a0
        /*0948*/ 	.word	0x00000000
        /*094c*/ 	.word	0x00000120
        /*0950*/ 	.short	0x010a
        /*0952*/ 	.byte	0xff
	.zero		1


	//   ....[134]....
        /*0954*/ 	.word	0x00007600
        /*0958*/ 	.word	0x00000000
        /*095c*/ 	.word	0x00000130
        /*0960*/ 	.short	0x010a
        /*0962*/ 	.byte	0xff
	.zero		1


	//   ....[135]....
        /*0964*/ 	.word	0x00007650
        /*0968*/ 	.word	0x00000000
        /*096c*/ 	.word	0x00000120
        /*0970*/ 	.short	0x010a
        /*0972*/ 	.byte	0xff
	.zero		1


	//   ....[136]....
        /*0974*/ 	.word	0x000076b0
        /*0978*/ 	.word	0x00000002
        /*097c*/ 	.word	0x00000160
        /*0980*/ 	.short	0x010a
        /*0982*/ 	.byte	0xff
	.zero		1


	//   ....[137]....
        /*0984*/ 	.word	0x00007710
        /*0988*/ 	.word	0x00000000
        /*098c*/ 	.word	0x00000000
        /*0990*/ 	.short	0x010a
        /*0992*/ 	.byte	0xff
	.zero		1


	//   ....[138]....
        /*0994*/ 	.word	0x00007770
        /*0998*/ 	.word	0x00000000
        /*099c*/ 	.word	0x00000000
        /*09a0*/ 	.short	0x010a
        /*09a2*/ 	.byte	0xff
	.zero		1


	//   ....[139]....
        /*09a4*/ 	.word	0x000077d0
        /*09a8*/ 	.word	0x00000000
        /*09ac*/ 	.word	0x00000000
        /*09b0*/ 	.short	0x010a
        /*09b2*/ 	.byte	0xff
	.zero		1


	//   ....[140]....
        /*09b4*/ 	.word	0x00007830
        /*09b8*/ 	.word	0x00000000
        /*09bc*/ 	.word	0x00000000
        /*09c0*/ 	.short	0x010a
        /*09c2*/ 	.byte	0xff
	.zero		1


	//   ....[141]....
        /*09c4*/ 	.word	0x00007890
        /*09c8*/ 	.word	0x00000000
        /*09cc*/ 	.word	0x00000000
        /*09d0*/ 	.short	0x010a
        /*09d2*/ 	.byte	0xff
	.zero		1


	//   ....[142]....
        /*09d4*/ 	.word	0x000078e0
        /*09d8*/ 	.word	0x00000000
        /*09dc*/ 	.word	0x00000120
        /*09e0*/ 	.short	0x010a
        /*09e2*/ 	.byte	0xff
	.zero		1


	//   ....[143]....
        /*09e4*/ 	.word	0x00007940
        /*09e8*/ 	.word	0x00000000
        /*09ec*/ 	.word	0x00000118
        /*09f0*/ 	.short	0x010a
        /*09f2*/ 	.byte	0xff
	.zero		1


	//   ....[144]....
        /*09f4*/ 	.word	0x000079a0
        /*09f8*/ 	.word	0x00000000
        /*09fc*/ 	.word	0x00000100
        /*0a00*/ 	.short	0x010a
        /*0a02*/ 	.byte	0xff
	.zero		1


	//   ....[145]....
        /*0a04*/ 	.word	0x00007a00
        /*0a08*/ 	.word	0x00000000
        /*0a0c*/ 	.word	0x00000000
        /*0a10*/ 	.short	0x010a
        /*0a12*/ 	.byte	0xff
	.zero		1


	//   ....[146]....
        /*0a14*/ 	.word	0x00007a50
        /*0a18*/ 	.word	0x00000000
        /*0a1c*/ 	.word	0x00000120
        /*0a20*/ 	.short	0x010a
        /*0a22*/ 	.byte	0xff
	.zero		1


	//   ....[147]....
        /*0a24*/ 	.word	0x00007aa0
        /*0a28*/ 	.word	0x00000000
        /*0a2c*/ 	.word	0x000000f0
        /*0a30*/ 	.short	0x010a
        /*0a32*/ 	.byte	0xff
	.zero		1


	//   ....[148]....
        /*0a34*/ 	.word	0x00007af0
        /*0a38*/ 	.word	0x00000011
        /*0a3c*/ 	.word	0x00000140
        /*0a40*/ 	.short	0x010a
        /*0a42*/ 	.byte	0xff
	.zero		1


	//----- nvinfo : EIATTR_NUM_MBARRIERS
	.align		4
.L_47:
        /*0a44*/ 	.byte	0x03, 0x38
        /*0a46*/ 	.short	0x0034


	//----- nvinfo : EIATTR_EXIT_INSTR_OFFSETS
	.align		4
        /*0a48*/ 	.byte	0x04, 0x1c
        /*0a4a*/ 	.short	(.L_49 - .L_48)


	//   ....[0]....
.L_48:
        /*0a4c*/ 	.word	0x00002c80


	//   ....[1]....
        /*0a50*/ 	.word	0x00003170


	//   ....[2]....
        /*0a54*/ 	.word	0x000031d0


	//   ....[3]....
        /*0a58*/ 	.word	0x00004120


	//   ....[4]....
        /*0a5c*/ 	.word	0x00004e40


	//   ....[5]....
        /*0a60*/ 	.word	0x00004e80


	//   ....[6]....
        /*0a64*/ 	.word	0x00006d60


	//   ....[7]....
        /*0a68*/ 	.word	0x00006de0


	//   ....[8]....
        /*0a6c*/ 	.word	0x00006e10


	//   ....[9]....
        /*0a70*/ 	.word	0x00006e40


	//----- nvinfo : EIATTR_MAX_THREADS
	.align		4
.L_49:
        /*0a74*/ 	.byte	0x04, 0x05
        /*0a76*/ 	.short	(.L_51 - .L_50)
.L_50:
        /*0a78*/ 	.word	0x00000100
        /*0a7c*/ 	.word	0x00000001
        /*0a80*/ 	.word	0x00000001


	//----- nvinfo : EIATTR_CRS_STACK_SIZE
	.align		4
.L_51:
        /*0a84*/ 	.byte	0x04, 0x1e
        /*0a86*/ 	.short	(.L_53 - .L_52)
.L_52:
        /*0a88*/ 	.word	0x00000000


	//----- nvinfo : EIATTR_CBANK_PARAM_SIZE
	.align		4
.L_53:
        /*0a8c*/ 	.byte	0x03, 0x19
        /*0a8e*/ 	.short	0x0800


	//----- nvinfo : EIATTR_PARAM_CBANK
	.align		4
        /*0a90*/ 	.byte	0x04, 0x0a
        /*0a92*/ 	.short	(.L_55 - .L_54)
	.align		4
.L_54:
        /*0a94*/ 	.word	index@(.nv.constant0._ZN7cutlass13device_kernelINS_4gemm6kernel13GemmUniversalIN4cute5tupleIJiiiiEEENS1_10collective13CollectiveMmaINS1_35MainloopSm100TmaUmmaWarpSpecializedILi15ELi2ELi4ENS5_IJNS4_1CILi1EEESB_SB_EEEEENS5_IJNSA_ILi64EEENSA_ILi48EEESE_EEENS_6half_tENS5_IJlSB_lEEESH_SI_NS4_8TiledMMAINS4_8MMA_AtomIJNS4_20SM100_MMA_F16BF16_SSISH_SH_fLi64ELi48ELNS4_4UMMA5MajorE0ELSN_0ELNSM_7ScaleInE0ELSO_0EEEEEENS4_6LayoutISC_NS5_IJNSA_ILi0EEESS_SS_EEEEENS5_IJNS4_10UnderscoreESV_SV_EEEEENS4_13SM90_TMA_LOADENS4_14ComposedLayoutINS4_7SwizzleILi3ELi4ELi3EEENS4_18smem_ptr_flag_bitsILi16EEENSR_INS5_IJNSA_ILi8EEESE_EEENS5_IJSE_SB_EEEEEEEvNS4_8identityESY_S18_vS19_EENS_8epilogue10collective18CollectiveEpilogueINS1B_23Sm100TmaWarpSpecializedILi2ELi1ELi24ELb1ELb0EEEJSG_NS5_IJNSR_ISE_SB_EENSR_ISF_SB_EEEEESH_SI_SH_SI_NS1B_6fusion15FusionCallbacksIS1F_NS1J_17LinearCombinationISH_fSH_fLNS_15FloatRoundStyleE2EEESG_S1I_JEEENS4_5SM1004TMEM4LOAD26SM100_TMEM_LOAD_16dp256b2xESY_NSZ_INS10_ILi1ELi4ELi3EEES13_NSR_INS5_IJS14_NSA_ILi16EEEEEENS5_IJS1U_SB_EEEEEEENS4_17SM75_U32x4_LDSM_NENS4_14SM90_TMA_STOREES1Y_NS4_17SM90_U32x4_STSM_NENS4_39AutoVectorizingCopyWithAssumedAlignmentILi128EEEEEEvvEEEEvNT_6ParamsE)
        /*0a98*/ 	.short	0x0380
        /*0a9a*/ 	.short	0x0800


	//----- nvinfo : EIATTR_SW_WAR
	.align		4
.L_55:
        /*0a9c*/ 	.byte	0x04, 0x36
        /*0a9e*/ 	.short	(.L_57 - .L_56)
.L_56:
        /*0aa0*/ 	.word	0x00000008
.L_57:


//--------------------- .nv.callgraph             --------------------------
	.section	.nv.callgraph,"",@"SHT_CUDA_CALLGRAPH"
	.align	4
	.sectionentsize	8
	.align		4
        /*0000*/ 	.word	0x00000000
	.align		4
        /*0004*/ 	.word	0xffffffff
	.align		4
        /*0008*/ 	.word	index@(_ZN7cutlass13device_kernelINS_4gemm6kernel13GemmUniversalIN4cute5tupleIJiiiiEEENS1_10collective13CollectiveMmaINS1_35MainloopSm100TmaUmmaWarpSpecializedILi15ELi2ELi4ENS5_IJNS4_1CILi1EEESB_SB_EEEEENS5_IJNSA_ILi64EEENSA_ILi48EEESE_EEENS_6half_tENS5_IJlSB_lEEESH_SI_NS4_8TiledMMAINS4_8MMA_AtomIJNS4_20SM100_MMA_F16BF16_SSISH_SH_fLi64ELi48ELNS4_4UMMA5MajorE0ELSN_0ELNSM_7ScaleInE0ELSO_0EEEEEENS4_6LayoutISC_NS5_IJNSA_ILi0EEESS_SS_EEEEENS5_IJNS4_10UnderscoreESV_SV_EEEEENS4_13SM90_TMA_LOADENS4_14ComposedLayoutINS4_7SwizzleILi3ELi4ELi3EEENS4_18smem_ptr_flag_bitsILi16EEENSR_INS5_IJNSA_ILi8EEESE_EEENS5_IJSE_SB_EEEEEEEvNS4_8identityESY_S18_vS19_EENS_8epilogue10collective18CollectiveEpilogueINS1B_23Sm100TmaWarpSpecializedILi2ELi1ELi24ELb1ELb0EEEJSG_NS5_IJNSR_ISE_SB_EENSR_ISF_SB_EEEEESH_SI_SH_SI_NS1B_6fusion15FusionCallbacksIS1F_NS1J_17LinearCombinationISH_fSH_fLNS_15FloatRoundStyleE2EEESG_S1I_JEEENS4_5SM1004TMEM4LOAD26SM100_TMEM_LOAD_16dp256b2xESY_NSZ_INS10_ILi1ELi4ELi3EEES13_NSR_INS5_IJS14_NSA_ILi16EEEEEENS5_IJS1U_SB_EEEEEEENS4_17SM75_U32x4_LDSM_NENS4_14SM90_TMA_STOREES1Y_NS4_17SM90_U32x4_STSM_NENS4_39AutoVectorizingCopyWithAssumedAlignmentILi128EEEEEEvvEEEEvNT_6ParamsE)
	.align		4
        /*000c*/ 	.word	index@(__assertfail)
	.align		4
        /*0010*/ 	.word	0x00000000
	.align		4
        /*0014*/ 	.word	0xfffffffe
	.align		4
        /*0018*/ 	.word	0x00000000
	.align		4
        /*001c*/ 	.word	0xfffffffd
	.align		4
        /*0020*/ 	.word	0x00000000
	.align		4
        /*0024*/ 	.word	0xfffffffc


//--------------------- .nv.constant4             --------------------------
	.section	.nv.constant4,"a",@progbits
	.align	8
	.align		8
.nv.constant4:
        /*0000*/ 	.dword	__assertfail
	.align		8
        /*0008*/ 	.dword	__unnamed_1
	.align		8
        /*0010*/ 	.dword	__unnamed_2
	.align		8
        /*0018*/ 	.dword	_ZN39_INTERNAL_607c083a_4_k_cu_49ea5ef1_33564cuda3std3__45__cpo5beginE
	.align		8
        /*0020*/ 	.dword	_ZN39_INTERNAL_607c083a_4_k_cu_49ea5ef1_33564cuda3std3__45__cpo3endE
	.align		8
        /*0028*/ 	.dword	_ZN39_INTERNAL_607c083a_4_k_cu_49ea5ef1_33564cuda3std3__45__cpo6cbeginE
	.align		8
        /*0030*/ 	.dword	_ZN39_INTERNAL_607c083a_4_k_cu_49ea5ef1_33564cuda3std3__45__cpo4cendE
	.align		8
        /*0038*/ 	.dword	_ZN39_INTERNAL_607c083a_4_k_cu_49ea5ef1_33564cuda3std3__441_GLOBAL__N__607c083a_4_k_cu_49ea5ef1_33566ignoreE
	.align		8
        /*0040*/ 	.dword	_ZN39_INTERNAL_607c083a_4_k_cu_49ea5ef1_33564cuda3std3__419piecewise_constructE
	.align		8
        /*0048*/ 	.dword	_ZN39_INTERNAL_607c083a_4_k_cu_49ea5ef1_33564cuda3std3__48in_placeE
	.align		8
        /*0050*/ 	.dword	_ZN39_INTERNAL_607c083a_4_k_cu_49ea5ef1_33564cuda3std6ranges3__45__cpo4swapE
	.align		8
        /*0058*/ 	.dword	_ZN39_INTERNAL_607c083a_4_k_cu_49ea5ef1_33564cuda3std6ranges3__45__cpo9iter_moveE
	.align		8
        /*0060*/ 	.dword	_ZN39_INTERNAL_607c083a_4_k_cu_49ea5ef1_33564cute7productE
	.align		8
        /*0068*/ 	.dword	_ZN39_INTERNAL_607c083a_4_k_cu_49ea5ef1_33564cute1_E
	.align		8
        /*0070*/ 	.dword	$str$25
	.align		8
        /*0078*/ 	.dword	$str$26
	.align		8
        /*0080*/ 	.dword	$str$27
	.align		8
        /*0088*/ 	.dword	$str$28


//--------------------- .text._ZN7cutlass13device_kernelINS_4gemm6kernel13GemmUniversalIN4cute5tupleIJiiiiEEENS1_10collective13CollectiveMmaINS1_35MainloopSm100TmaUmmaWarpSpecializedILi15ELi2ELi4ENS5_IJNS4_1CILi1EEESB_SB_EEEEENS5_IJNSA_ILi64EEENSA_ILi48EEESE_EEENS_6half_tENS5_IJlSB_lEEESH_SI_NS4_8TiledMMAINS4_8MMA_AtomIJNS4_20SM100_MMA_F16BF16_SSISH_SH_fLi64ELi48ELNS4_4UMMA5MajorE0ELSN_0ELNSM_7ScaleInE0ELSO_0EEEEEENS4_6LayoutISC_NS5_IJNSA_ILi0EEESS_SS_EEEEENS5_IJNS4_10UnderscoreESV_SV_EEEEENS4_13SM90_TMA_LOADENS4_14ComposedLayoutINS4_7SwizzleILi3ELi4ELi3EEENS4_18smem_ptr_flag_bitsILi16EEENSR_INS5_IJNSA_ILi8EEESE_EEENS5_IJSE_SB_EEEEEEEvNS4_8identityESY_S18_vS19_EENS_8epilogue10collective18CollectiveEpilogueINS1B_23Sm100TmaWarpSpecializedILi2ELi1ELi24ELb1ELb0EEEJSG_NS5_IJNSR_ISE_SB_EENSR_ISF_SB_EEEEESH_SI_SH_SI_NS1B_6fusion15FusionCallbacksIS1F_NS1J_17LinearCombinationISH_fSH_fLNS_15FloatRoundStyleE2EEESG_S1I_JEEENS4_5SM1004TMEM4LOAD26SM100_TMEM_LOAD_16dp256b2xESY_NSZ_INS10_ILi1ELi4ELi3EEES13_NSR_INS5_IJS14_NSA_ILi16EEEEEENS5_IJS1U_SB_EEEEEEENS4_17SM75_U32x4_LDSM_NENS4_14SM90_TMA_STOREES1Y_NS4_17SM90_U32x4_STSM_NENS4_39AutoVectorizingCopyWithAssumedAlignmentILi128EEEEEEvvEEEEvNT_6ParamsE --------------------------
	.section	.text._ZN7cutlass13device_kernelINS_4gemm6kernel13GemmUniversalIN4cute5tupleIJiiiiEEENS1_10collective13CollectiveMmaINS1_35MainloopSm100TmaUmmaWarpSpecializedILi15ELi2ELi4ENS5_IJNS4_1CILi1EEESB_SB_EEEEENS5_IJNSA_ILi64EEENSA_ILi48EEESE_EEENS_6half_tENS5_IJlSB_lEEESH_SI_NS4_8TiledMMAINS4_8MMA_AtomIJNS4_20SM100_MMA_F16BF16_SSISH_SH_fLi64ELi48ELNS4_4UMMA5MajorE0ELSN_0ELNSM_7ScaleInE0ELSO_0EEEEEENS4_6LayoutISC_NS5_IJNSA_ILi0EEESS_SS_EEEEENS5_IJNS4_10UnderscoreESV_SV_EEEEENS4_13SM90_TMA_LOADENS4_14ComposedLayoutINS4_7SwizzleILi3ELi4ELi3EEENS4_18smem_ptr_flag_bitsILi16EEENSR_INS5_IJNSA_ILi8EEESE_EEENS5_IJSE_SB_EEEEEEEvNS4_8identityESY_S18_vS19_EENS_8epilogue10collective18CollectiveEpilogueINS1B_23Sm100TmaWarpSpecializedILi2ELi1ELi24ELb1ELb0EEEJSG_NS5_IJNSR_ISE_SB_EENSR_ISF_SB_EEEEESH_SI_SH_SI_NS1B_6fusion15FusionCallbacksIS1F_NS1J_17LinearCombinationISH_fSH_fLNS_15FloatRoundStyleE2EEESG_S1I_JEEENS4_5SM1004TMEM4LOAD26SM100_TMEM_LOAD_16dp256b2xESY_NSZ_INS10_ILi1ELi4ELi3EEES13_NSR_INS5_IJS14_NSA_ILi16EEEEEENS5_IJS1U_SB_EEEEEEENS4_17SM75_U32x4_LDSM_NENS4_14SM90_TMA_STOREES1Y_NS4_17SM90_U32x4_STSM_NENS4_39AutoVectorizingCopyWithAssumedAlignmentILi128EEEEEEvvEEEEvNT_6ParamsE,"ax",@progbits
	.align	128
.text._ZN7cutlass13device_kernelINS_4gemm6kernel13GemmUniversalIN4cute5tupleIJiiiiEEENS1_10collective13CollectiveMmaINS1_35MainloopSm100TmaUmmaWarpSpecializedILi15ELi2ELi4ENS5_IJNS4_1CILi1EEESB_SB_EEEEENS5_IJNSA_ILi64EEENSA_ILi48EEESE_EEENS_6half_tENS5_IJlSB_lEEESH_SI_NS4_8TiledMMAINS4_8MMA_AtomIJNS4_20SM100_MMA_F16BF16_SSISH_SH_fLi64ELi48ELNS4_4UMMA5MajorE0ELSN_0ELNSM_7ScaleInE0ELSO_0EEEEEENS4_6LayoutISC_NS5_IJNSA_ILi0EEESS_SS_EEEEENS5_IJNS4_10UnderscoreESV_SV_EEEEENS4_13SM90_TMA_LOADENS4_14ComposedLayoutINS4_7SwizzleILi3ELi4ELi3EEENS4_18smem_ptr_flag_bitsILi16EEENSR_INS5_IJNSA_ILi8EEESE_EEENS5_IJSE_SB_EEEEEEEvNS4_8identityESY_S18_vS19_EENS_8epilogue10collective18CollectiveEpilogueINS1B_23Sm100TmaWarpSpecializedILi2ELi1ELi24ELb1ELb0EEEJSG_NS5_IJNSR_ISE_SB_EENSR_ISF_SB_EEEEESH_SI_SH_SI_NS1B_6fusion15FusionCallbacksIS1F_NS1J_17LinearCombinationISH_fSH_fLNS_15FloatRoundStyleE2EEESG_S1I_JEEENS4_5SM1004TMEM4LOAD26SM100_TMEM_LOAD_16dp256b2xESY_NSZ_INS10_ILi1ELi4ELi3EEES13_NSR_INS5_IJS14_NSA_ILi16EEEEEENS5_IJS1U_SB_EEEEEEENS4_17SM75_U32x4_LDSM_NENS4_14SM90_TMA_STOREES1Y_NS4_17SM90_U32x4_STSM_NENS4_39AutoVectorizingCopyWithAssumedAlignmentILi128EEEEEEvvEEEEvNT_6ParamsE:
        .type           _ZN7cutlass13device_kernelINS_4gemm6kernel13GemmUniversalIN4cute5tupleIJiiiiEEENS1_10collective13CollectiveMmaINS1_35MainloopSm100TmaUmmaWarpSpecializedILi15ELi2ELi4ENS5_IJNS4_1CILi1EEESB_SB_EEEEENS5_IJNSA_ILi64EEENSA_ILi48EEESE_EEENS_6half_tENS5_IJlSB_lEEESH_SI_NS4_8TiledMMAINS4_8MMA_AtomIJNS4_20SM100_MMA_F16BF16_SSISH_SH_fLi64ELi48ELNS4_4UMMA5MajorE0ELSN_0ELNSM_7ScaleInE0ELSO_0EEEEEENS4_6LayoutISC_NS5_IJNSA_ILi0EEESS_SS_EEEEENS5_IJNS4_10UnderscoreESV_SV_EEEEENS4_13SM90_TMA_LOADENS4_14ComposedLayoutINS4_7SwizzleILi3ELi4ELi3EEENS4_18smem_ptr_flag_bitsILi16EEENSR_INS5_IJNSA_ILi8EEESE_EEENS5_IJSE_SB_EEEEEEEvNS4_8identityESY_S18_vS19_EENS_8epilogue10collective18CollectiveEpilogueINS1B_23Sm100TmaWarpSpecializedILi2ELi1ELi24ELb1ELb0EEEJSG_NS5_IJNSR_ISE_SB_EENSR_ISF_SB_EEEEESH_SI_SH_SI_NS1B_6fusion15FusionCallbacksIS1F_NS1J_17LinearCombinationISH_fSH_fLNS_15FloatRoundStyleE2EEESG_S1I_JEEENS4_5SM1004TMEM4LOAD26SM100_TMEM_LOAD_16dp256b2xESY_NSZ_INS10_ILi1ELi4ELi3EEES13_NSR_INS5_IJS14_NSA_ILi16EEEEEENS5_IJS1U_SB_EEEEEEENS4_17SM75_U32x4_LDSM_NENS4_14SM90_TMA_STOREES1Y_NS4_17SM90_U32x4_STSM_NENS4_39AutoVectorizingCopyWithAssumedAlignmentILi128EEEEEEvvEEEEvNT_6ParamsE,@function
        .size           _ZN7cutlass13device_kernelINS_4gemm6kernel13GemmUniversalIN4cute5tupleIJiiiiEEENS1_10collective13CollectiveMmaINS1_35MainloopSm100TmaUmmaWarpSpecializedILi15ELi2ELi4ENS5_IJNS4_1CILi1EEESB_SB_EEEEENS5_IJNSA_ILi64EEENSA_ILi48EEESE_EEENS_6half_tENS5_IJlSB_lEEESH_SI_NS4_8TiledMMAINS4_8MMA_AtomIJNS4_20SM100_MMA_F16BF16_SSISH_SH_fLi64ELi48ELNS4_4UMMA5MajorE0ELSN_0ELNSM_7ScaleInE0ELSO_0EEEEEENS4_6LayoutISC_NS5_IJNSA_ILi0EEESS_SS_EEEEENS5_IJNS4_10UnderscoreESV_SV_EEEEENS4_13SM90_TMA_LOADENS4_14ComposedLayoutINS4_7SwizzleILi3ELi4ELi3EEENS4_18smem_ptr_flag_bitsILi16EEENSR_INS5_IJNSA_ILi8EEESE_EEENS5_IJSE_SB_EEEEEEEvNS4_8identityESY_S18_vS19_EENS_8epilogue10collective18CollectiveEpilogueINS1B_23Sm100TmaWarpSpecializedILi2ELi1ELi24ELb1ELb0EEEJSG_NS5_IJNSR_ISE_SB_EENSR_ISF_SB_EEEEESH_SI_SH_SI_NS1B_6fusion15FusionCallbacksIS1F_NS1J_17LinearCombinationISH_fSH_fLNS_15FloatRoundStyleE2EEESG_S1I_JEEENS4_5SM1004TMEM4LOAD26SM100_TMEM_LOAD_16dp256b2xESY_NSZ_INS10_ILi1ELi4ELi3EEES13_NSR_INS5_IJS14_NSA_ILi16EEEEEENS5_IJS1U_SB_EEEEEEENS4_17SM75_U32x4_LDSM_NENS4_14SM90_TMA_STOREES1Y_NS4_17SM90_U32x4_STSM_NENS4_39AutoVectorizingCopyWithAssumedAlignmentILi128EEEEEEvvEEEEvNT_6ParamsE,(.L_x_173 - _ZN7cutlass13device_kernelINS_4gemm6kernel13GemmUniversalIN4cute5tupleIJiiiiEEENS1_10collective13CollectiveMmaINS1_35MainloopSm100TmaUmmaWarpSpecializedILi15ELi2ELi4ENS5_IJNS4_1CILi1EEESB_SB_EEEEENS5_IJNSA_ILi64EEENSA_ILi48EEESE_EEENS_6half_tENS5_IJlSB_lEEESH_SI_NS4_8TiledMMAINS4_8MMA_AtomIJNS4_20SM100_MMA_F16BF16_SSISH_SH_fLi64ELi48ELNS4_4UMMA5MajorE0ELSN_0ELNSM_7ScaleInE0ELSO_0EEEEEENS4_6LayoutISC_NS5_IJNSA_ILi0EEESS_SS_EEEEENS5_IJNS4_10UnderscoreESV_SV_EEEEENS4_13SM90_TMA_LOADENS4_14ComposedLayoutINS4_7SwizzleILi3ELi4ELi3EEENS4_18smem_ptr_flag_bitsILi16EEENSR_INS5_IJNSA_ILi8EEESE_EEENS5_IJSE_SB_EEEEEEEvNS4_8identityESY_S18_vS19_EENS_8epilogue10collective18CollectiveEpilogueINS1B_23Sm100TmaWarpSpecializedILi2ELi1ELi24ELb1ELb0EEEJSG_NS5_IJNSR_ISE_SB_EENSR_ISF_SB_EEEEESH_SI_SH_SI_NS1B_6fusion15FusionCallbacksIS1F_NS1J_17LinearCombinationISH_fSH_fLNS_15FloatRoundStyleE2EEESG_S1I_JEEENS4_5SM1004TMEM4LOAD26SM100_TMEM_LOAD_16dp256b2xESY_NSZ_INS10_ILi1ELi4ELi3EEES13_NSR_INS5_IJS14_NSA_ILi16EEEEEENS5_IJS1U_SB_EEEEEEENS4_17SM75_U32x4_LDSM_NENS4_14SM90_TMA_STOREES1Y_NS4_17SM90_U32x4_STSM_NENS4_39AutoVectorizingCopyWithAssumedAlignmentILi128EEEEEEvvEEEEvNT_6ParamsE)
        .other          _ZN7cutlass13device_kernelINS_4gemm6kernel13GemmUniversalIN4cute5tupleIJiiiiEEENS1_10collective13CollectiveMmaINS1_35MainloopSm100TmaUmmaWarpSpecializedILi15ELi2ELi4ENS5_IJNS4_1CILi1EEESB_SB_EEEEENS5_IJNSA_ILi64EEENSA_ILi48EEESE_EEENS_6half_tENS5_IJlSB_lEEESH_SI_NS4_8TiledMMAINS4_8MMA_AtomIJNS4_20SM100_MMA_F16BF16_SSISH_SH_fLi64ELi48ELNS4_4UMMA5MajorE0ELSN_0ELNSM_7ScaleInE0ELSO_0EEEEEENS4_6LayoutISC_NS5_IJNSA_ILi0EEESS_SS_EEEEENS5_IJNS4_10UnderscoreESV_SV_EEEEENS4_13SM90_TMA_LOADENS4_14ComposedLayoutINS4_7SwizzleILi3ELi4ELi3EEENS4_18smem_ptr_flag_bitsILi16EEENSR_INS5_IJNSA_ILi8EEESE_EEENS5_IJSE_SB_EEEEEEEvNS4_8identityESY_S18_vS19_EENS_8epilogue10collective18CollectiveEpilogueINS1B_23Sm100TmaWarpSpecializedILi2ELi1ELi24ELb1ELb0EEEJSG_NS5_IJNSR_ISE_SB_EENSR_ISF_SB_EEEEESH_SI_SH_SI_NS1B_6fusion15FusionCallbacksIS1F_NS1J_17LinearCombinationISH_fSH_fLNS_15FloatRoundStyleE2EEESG_S1I_JEEENS4_5SM1004TMEM4LOAD26SM100_TMEM_LOAD_16dp256b2xESY_NSZ_INS10_ILi1ELi4ELi3EEES13_NSR_INS5_IJS14_NSA_ILi16EEEEEENS5_IJS1U_SB_EEEEEEENS4_17SM75_U32x4_LDSM_NENS4_14SM90_TMA_STOREES1Y_NS4_17SM90_U32x4_STSM_NENS4_39AutoVectorizingCopyWithAssumedAlignmentILi128EEEEEEvvEEEEvNT_6ParamsE,@"STO_CUDA_ENTRY STV_DEFAULT"
_ZN7cutlass13device_kernelINS_4gemm6kernel13GemmUniversalIN4cute5tupleIJiiiiEEENS1_10collective13CollectiveMmaINS1_35MainloopSm100TmaUmmaWarpSpecializedILi15ELi2ELi4ENS5_IJNS4_1CILi1EEESB_SB_EEEEENS5_IJNSA_ILi64EEENSA_ILi48EEESE_EEENS_6half_tENS5_IJlSB_lEEESH_SI_NS4_8TiledMMAINS4_8MMA_AtomIJNS4_20SM100_MMA_F16BF16_SSISH_SH_fLi64ELi48ELNS4_4UMMA5MajorE0ELSN_0ELNSM_7ScaleInE0ELSO_0EEEEEENS4_6LayoutISC_NS5_IJNSA_ILi0EEESS_SS_EEEEENS5_IJNS4_10UnderscoreESV_SV_EEEEENS4_13SM90_TMA_LOADENS4_14ComposedLayoutINS4_7SwizzleILi3ELi4ELi3EEENS4_18smem_ptr_flag_bitsILi16EEENSR_INS5_IJNSA_ILi8EEESE_EEENS5_IJSE_SB_EEEEEEEvNS4_8identityESY_S18_vS19_EENS_8epilogue10collective18CollectiveEpilogueINS1B_23Sm100TmaWarpSpecializedILi2ELi1ELi24ELb1ELb0EEEJSG_NS5_IJNSR_ISE_SB_EENSR_ISF_SB_EEEEESH_SI_SH_SI_NS1B_6fusion15FusionCallbacksIS1F_NS1J_17LinearCombinationISH_fSH_fLNS_15FloatRoundStyleE2EEESG_S1I_JEEENS4_5SM1004TMEM4LOAD26SM100_TMEM_LOAD_16dp256b2xESY_NSZ_INS10_ILi1ELi4ELi3EEES13_NSR_INS5_IJS14_NSA_ILi16EEEEEENS5_IJS1U_SB_EEEEEEENS4_17SM75_U32x4_LDSM_NENS4_14SM90_TMA_STOREES1Y_NS4_17SM90_U32x4_STSM_NENS4_39AutoVectorizingCopyWithAssumedAlignmentILi128EEEEEEvvEEEEvNT_6ParamsE:
[----:B------:R-:W1:Y:S01]  /*0000*/  LDC R1, c[0x0][0x37c] ;  /* 0x0000df00ff017b82 */ /* 0x000e620000000800 */
[----:B------:R-:W2:Y:S01]  /*0010*/  S2R R89, SR_TID.X ;  /* 0x0000000000597919 */ /* 0x000ea20000002100 */
[----:B------:R-:W3:Y:S01]  /*0020*/  LDCU.64 UR4, c[0x0][0x890] ;  /* 0x00011200ff0477ac */ /* 0x000ee20008000a00 */
[----:B------:R-:W-:Y:S02]  /*0030*/  PRMT R78, RZ, 0x7610, R78 ;  /* 0x00007610ff4e7816 */ /* 0x000fe4000000004e */
[----:B------:R-:W-:Y:S01]  /*0040*/  ELECT P5, URZ, PT ;  /* 0x0000000000ff782f */ /* 0x000fe200038a0000 */
[----:B------:R-:W4:Y:S01]  /*0050*/  LDCU.64 UR40, c[0x0][0x358] ;  /* 0x00006b00ff2877ac */ /* 0x000f220008000a00 */
[----:B---3--:R-:W-:-:S04]  /*0060*/  UISETP.NE.U32.AND UP0, UPT, UR4, URZ, UPT ;  /* 0x000000ff0400728c */ /* 0x008fc8000bf05070 */
[----:B------:R-:W-:Y:S01]  /*0070*/  UISETP.NE.AND.EX UP0, UPT, UR5, URZ, UPT, UP0 ;  /* 0x000000ff0500728c */ /* 0x000fe2000bf05300 */
[----:B--2---:R-:W-:-:S05]  /*0080*/  SHF.R.U32.HI R83, RZ, 0x5, R89 ;  /* 0x00000005ff537819 */ /* 0x004fca0000011659 */
[----:B------:R-:W2:Y:S02]  /*0090*/  SHFL.IDX PT, R0, R83, RZ, 0x1f ;  /* 0x00001fff53007589 */ /* 0x000ea400000e0000 */
[----:B--2---:R-:W-:Y:S01]  /*00a0*/  R2UR UR8, R0 ;  /* 0x00000000000872ca */ /* 0x004fe200000e0000 */
[----:B-1--4-:R-:W-:-:S14]  /*00b0*/  BRA.U UP0, `(.L_x_0) ;  /* 0x00000001002c7547 */ /* 0x012fdc000b800000 */
[----:B------:R-:W1:Y:S02]  /*00c0*/  LDCU.64 UR6, c[0x0][0x888] ;  /* 0x00011100ff0677ac */ /* 0x000e640008000a00 */
[----:B-1----:R-:W-:-:S04]  /*00d0*/  UISETP.NE.U32.AND UP0, UPT, UR6, URZ, UPT ;  /* 0x000000ff0600728c */ /* 0x002fc8000bf05070 */
[----:B------:R-:W-:-:S09]  /*00e0*/  UISETP.NE.AND.EX UP0, UPT, UR7, URZ, UPT, UP0 ;  /* 0x000000ff0700728c */ /* 0x000fd2000bf05300 */
[----:B------:R-:W-:Y:S05]  /*00f0*/  BRA.U !UP0, `(.L_x_1) ;  /* 0x0000000108107547 */ /* 0x000fea000b800000 */
[----:B------:R-:W1:Y:S02]  /*0100*/  LDC.64 R2, c[0x0][0x888] ;  /* 0x00022200ff027b82 */ /* 0x000e640000000a00 */
[----:B-1----:R1:W5:Y:S01]  /*0110*/  LDG.E R51, desc[UR40][R2.64] ;  /* 0x0000002802337981 */ /* 0x002362000c1e1900 */
[----:B------:R-:W-:Y:S01]  /*0120*/  HFMA2 R78, -RZ, RZ, 0, 5.9604644775390625e-08 ;  /* 0x00000001ff4e7431 */ /* 0x000fe200000001ff */
[----:B------:R-:W-:Y:S05]  /*0130*/  BRA `(.L_x_0) ;  /* 0x00000000000c7947 */ /* 0x000fea0003800000 */
.L_x_1:
[----:B------:R-:W1:Y:S01]  /*0140*/  LDCU UR6, c[0x0][0x880] ;  /* 0x00011000ff0677ac */ /* 0x000e620008000800 */
[----:B------:R-:W-:Y:S01]  /*0150*/  HFMA2 R78, -RZ, RZ, 0, 5.9604644775390625e-08 ;  /* 0x00000001ff4e7431 */ /* 0x000fe200000001ff */
[----:B-1----:R-:W-:-:S07]  /*0160*/  MOV R51, UR6 ;  /* 0x0000000600337c02 */ /* 0x002fce0008000f00 */
.L_x_0:
[----:B------:R-:W2:Y:S02]  /*0170*/  LDCU.64 UR6, c[0x0][0x8b0] ;  /* 0x00011600ff0677ac */ /* 0x000ea40008000a00 */
[----:B--2---:R-:W-:-:S04]  /*0180*/  UISETP.NE.U32.AND UP0, UPT, UR6, URZ, UPT ;  /* 0x000000ff0600728c */ /* 0x004fc8000bf05070 */
[----:B------:R-:W-:-:S09]  /*0190*/  UISETP.NE.AND.EX UP0, UPT, UR7, URZ, UPT, UP0 ;  /* 0x000000ff0700728c */ /* 0x000fd2000bf05300 */
[----:B------:R-:W-:Y:S05]  /*01a0*/  BRA.U UP0, `(.L_x_2) ;  /* 0x0000000100247547 */ /* 0x000fea000b800000 */
[----:B------:R-:W2:Y:S02]  /*01b0*/  LDCU.64 UR6, c[0x0][0x8a8] ;  /* 0x00011500ff0677ac */ /* 0x000ea40008000a00 */
[----:B--2---:R-:W-:-:S04]  /*01c0*/  UISETP.NE.U32.AND UP0, UPT, UR6, URZ, UPT ;  /* 0x000000ff0600728c */ /* 0x004fc8000bf05070 */
[----:B------:R-:W-:-:S09]  /*01d0*/  UISETP.NE.AND.EX UP0, UPT, UR7, URZ, UPT, UP0 ;  /* 0x000000ff0700728c */ /* 0x000fd2000bf05300 */
[----:B------:R-:W-:Y:S05]  /*01e0*/  BRA.U !UP0, `(.L_x_3) ;  /* 0x00000001080c7547 */ /* 0x000fea000b800000 */
[----:B-1----:R-:W1:Y:S02]  /*01f0*/  LDC.64 R2, c[0x0][0x8a8] ;  /* 0x00022a00ff027b82 */ /* 0x002e640000000a00 */
[----:B-1----:R2:W5:Y:S01]  /*0200*/  LDG.E R50, desc[UR40][R2.64] ;  /* 0x0000002802327981 */ /* 0x002562000c1e1900 */
[----:B------:R-:W-:Y:S05]  /*0210*/  BRA `(.L_x_2) ;  /* 0x0000000000087947 */ /* 0x000fea0003800000 */
.L_x_3:
[----:B------:R-:W2:Y:S02]  /*0220*/  LDCU UR6, c[0x0][0x8a0] ;  /* 0x00011400ff0677ac */ /* 0x000ea40008000800 */
[----:B--2---:R-:W-:Y:S02]  /*0230*/  MOV R50, UR6 ;  /* 0x0000000600327c02 */ /* 0x004fe40008000f00 */
.L_x_2:
[----:B------:R-:W-:Y:S01]  /*0240*/  IMAD.U32 R0, RZ, RZ, UR8 ;  /* 0x00000008ff007e24 */ /* 0x000fe2000f8e00ff */
[----:B------:R-:W-:Y:S04]  /*0250*/  BSSY.RECONVERGENT B0, `(.L_x_4) ;  /* 0x000000c000007945 */ /* 0x000fe80003800200 */
[C---:B------:R-:W-:Y:S02]  /*0260*/  ISETP.NE.OR P1, PT, R0.reuse, 0x1, !P5 ;  /* 0x000000010000780c */ /* 0x040fe40006f25670 */
[----:B------:R-:W-:-:S11]  /*0270*/  ISETP.NE.OR P0, PT, R0, 0x3, !P5 ;  /* 0x000000030000780c */ /* 0x000fd60006f05670 */
[----:B------:R-:W-:Y:S05]  /*0280*/  @P1 BRA `(.L_x_5) ;  /* 0x0000000000201947 */ /* 0x000fea0003800000 */
[----:B------:R-:W3:Y:S02]  /*0290*/  LDCU.64 UR6, c[0x0][0x348] ;  /* 0x00006900ff0677ac */ /* 0x000ee40008000a00 */
[----:B---3--:R-:W-:Y:S02]  /*02a0*/  UIADD3 UR10, UP1, UPT, UR6, 0x80, URZ ;  /* 0x00000080060a7890 */ /* 0x008fe4000ff3e0ff */
[----:B------:R-:W-:Y:S02]  /*02b0*/  UIADD3 UR6, UP0, UPT, UR6, 0x180, URZ ;  /* 0x0000018006067890 */ /* 0x000fe4000ff1e0ff */
[----:B------:R-:W-:Y:S02]  /*02c0*/  UIADD3.X UR11, UPT, UPT, URZ, UR7, URZ, UP1, !UPT ;  /* 0x00000007ff0b7290 */ /* 0x000fe40008ffe4ff */
[----:B------:R-:W-:-:S07]  /*02d0*/  UIADD3.X UR7, UPT, UPT, URZ, UR7, URZ, UP0, !UPT ;  /* 0x00000007ff077290 */ /* 0x000fce00087fe4ff */
[----:B------:R3:W-:Y:S02]  /*02e0*/  UTMACCTL.PF [UR10] ;  /* 0x000000000a0079b9 */ /* 0x0007e40008040000 */
[----:B------:R3:W-:Y:S02]  /*02f0*/  UTMACCTL.PF [UR6] ;  /* 0x00000000060079b9 */ /* 0x0007e40008040000 */
[----:B---3--:R-:W-:Y:S01]  /*0300*/  NOP ;  /* 0x0000000000007918 */ /* 0x008fe20000000000 */
.L_x_5:
[----:B------:R-:W-:Y:S05]  /*0310*/  BSYNC.RECONVERGENT B0 ;  /* 0x0000000000007941 */ /* 0x000fea0003800200 */
.L_x_4:
[----:B------:R-:W-:Y:S04]  /*0320*/  BSSY.RECONVERGENT B0, `(.L_x_6) ;  /* 0x000000a000007945 */ /* 0x000fe80003800200 */
        /* <DEDUP_REMOVED lines=9> */
.L_x_7:
[----:B------:R-:W-:Y:S05]  /*03c0*/  BSYNC.RECONVERGENT B0 ;  /* 0x0000000000007941 */ /* 0x000fea0003800200 */
.L_x_6:
[----:B------:R-:W3:Y:S01]  /*03d0*/  LDCU.64 UR6, c[0x0][0x888] ;  /* 0x00011100ff0677ac */ /* 0x000ee20008000a00 */
[----:B------:R-:W-:Y:S02]  /*03e0*/  UISETP.EQ.U32.AND UP1, UPT, UR4, URZ, UPT ;  /* 0x000000ff0400728c */ /* 0x000fe4000bf22070 */
[----:B------:R-:W-:Y:S02]  /*03f0*/  UPLOP3.LUT UP2, UPT, UPT, UPT, UPT, 0x80, 0x8 ;  /* 0x000000000008789c */ /* 0x000fe40003f4f070 */
[----:B---3--:R-:W-:-:S04]  /*0400*/  UISETP.NE.U32.AND UP0, UPT, UR6, URZ, UPT ;  /* 0x000000ff0600728c */ /* 0x008fc8000bf05070 */
[----:B------:R-:W-:-:S04]  /*0410*/  UISETP.NE.AND.EX UP0, UPT, UR7, URZ, UPT, UP0 ;  /* 0x000000ff0700728c */ /* 0x000fc8000bf05300 */
[----:B------:R-:W-:-:S04]  /*0420*/  UISETP.EQ.OR.EX UP3, UPT, UR5, URZ, !UP0, UP1 ;  /* 0x000000ff0500728c */ /* 0x000fc8000c762710 */
[----:B------:R-:W-:-:S05]  /*0430*/  UP2UR UR46, UPR, URZ, 0x8 ;  /* 0x00000008ff2e7883 */ /* 0x000fca0008000000 */
[----:B------:R-:W-:Y:S07]  /*0440*/  BRA.U !UP3, `(.L_x_8) ;  /* 0x000000010b207547 */ /* 0x000fee000b800000 */
[----:B------:R-:W-:Y:S01]  /*0450*/  UISETP.NE.U32.AND UP2, UPT, UR4, URZ, UPT ;  /* 0x000000ff0400728c */ /* 0x000fe2000bf45070 */
[----:B-----5:R-:W-:Y:S01]  /*0460*/  FSETP.NEU.AND P0, PT, R51, RZ, PT ;  /* 0x000000ff3300720b */ /* 0x020fe20003f0d000 */
[----:B------:R-:W-:Y:S02]  /*0470*/  USEL UR4, URZ, 0xffffffff, UP0 ;  /* 0xffffffffff047887 */ /* 0x000fe40008000000 */
[----:B------:R-:W-:-:S10]  /*0480*/  UISETP.NE.AND.EX UP2, UPT, UR5, URZ, UPT, UP2 ;  /* 0x000000ff0500728c */ /* 0x000fd4000bf45320 */
[----:B------:R-:W-:Y:S01]  /*0490*/  VOTEU.ANY UP1, P0 ;  /* 0x0000000000ff7886 */ /* 0x000fe20000020100 */
[----:B------:R-:W-:-:S04]  /*04a0*/  @!UP2 USEL UR4, URZ, 0xffffffff, UP1 ;  /* 0xffffffffff04a887 */ /* 0x000fc80008800000 */
[----:B------:R-:W-:-:S04]  /*04b0*/  ULOP3.LUT UR4, UR4, 0x1, URZ, 0xc0, !UPT ;  /* 0x0000000104047892 */ /* 0x000fc8000f8ec0ff */
[----:B------:R-:W-:-:S11]  /*04c0*/  UISETP.NE.U32.AND UP2, UPT, UR4, 0x1, UPT ;  /* 0x000000010400788c */ /* 0x000fd6000bf45070 */
.L_x_8:
[----:B-12---:R-:W1:Y:S01]  /*04d0*/  SHFL.IDX PT, R2, R83, RZ, 0x1f ;  /* 0x00001fff53027589 */ /* 0x006e6200000e0000 */
[----:B------:R-:W-:-:S04]  /*04e0*/  UISETP.NE.AND UP1, UPT, UR8, 0x2, UPT ;  /* 0x000000020800788c */ /* 0x000fc8000bf25270 */
[----:B------:R-:W-:Y:S01]  /*04f0*/  USEL UR7, URZ, 0x1, UP1 ;  /* 0x00000001ff077887 */ /* 0x000fe20008800000 */
[----:B-1----:R-:W-:-:S13]  /*0500*/  ISETP.NE.AND P0, PT, R2, RZ, PT ;  /* 0x000000ff0200720c */ /* 0x002fda0003f05270 */
[----:B------:R-:W-:Y:S05]  /*0510*/  @P0 BRA `(.L_x_9) ;  /* 0x0000000000ac0947 */ /* 0x000fea0003800000 */
[----:B------:R-:W-:Y:S01]  /*0520*/  ELECT P0, URZ, PT ;  /* 0x0000000000ff782f */ /* 0x000fe20003800000 */
[----:B------:R-:W-:-:S12]  /*0530*/  BSSY.RECONVERGENT B0, `(.L_x_9) ;  /* 0x0000029000007945 */ /* 0x000fd80003800200 */
[----:B------:R-:W-:Y:S05]  /*0540*/  @!P0 BRA `(.L_x_10) ;  /* 0x00000000009c8947 */ /* 0x000fea0003800000 */
[----:B------:R-:W1:Y:S01]  /*0550*/  S2UR UR5, SR_CgaCtaId ;  /* 0x00000000000579c3 */ /* 0x000e620000008800 */
[----:B------:R-:W-:Y:S01]  /*0560*/  UMOV UR6, 0x400 ;  /* 0x0000040000067882 */ /* 0x000fe20000000000 */
[----:B------:R-:W-:Y:S02]  /*0570*/  UMOV UR4, 0x1 ;  /* 0x0000000100047882 */ /* 0x000fe40000000000 */
[----:B------:R-:W-:-:S04]  /*0580*/  UIADD3 UR10, UPT, UPT, -UR4, 0x100000, URZ ;  /* 0x00100000040a7890 */ /* 0x000fc8000fffe1ff */
[----:B------:R-:W-:Y:S02]  /*0590*/  USHF.L.U32 UR11, UR10, 0xb, URZ ;  /* 0x0000000b0a0b7899 */ /* 0x000fe400080006ff */
[----:B------:R-:W-:Y:S02]  /*05a0*/  USHF.L.U32 UR10, UR10, 0x1, URZ ;  /* 0x000000010a0a7899 */ /* 0x000fe400080006ff */
[----:B-1----:R-:W-:Y:S01]  /*05b0*/  ULEA UR5, UR5, UR6, 0x18 ;  /* 0x0000000605057291 */ /* 0x002fe2000f8ec0ff */
[----:B------:R-:W1:Y:S11]  /*05c0*/  FENCE.VIEW.ASYNC.S ;  /* 0x00000000000073c6 */ /* 0x000e760000000000 */
[----:B-1----:R1:W2:Y:S01]  /*05d0*/  SYNCS.EXCH.64 URZ, [UR5], UR10 ;  /* 0x0000000a05ff75b2 */ /* 0x0022a20008000100 */
[----:B------:R1:W3:Y:S01]  /*05e0*/  SYNCS.EXCH.64 URZ, [UR5+0x78], UR10 ;  /* 0x0000780a05ff75b2 */ /* 0x0002e20008000100 */
[----:B------:R1:W4:Y:S01]  /*05f0*/  SYNCS.EXCH.64 URZ, [UR5+0x8], UR10 ;  /* 0x0000080a05ff75b2 */ /* 0x0003220008000100 */
[----:B------:R1:W1:Y:S01]  /*0600*/  SYNCS.EXCH.64 URZ, [UR5+0x80], UR10 ;  /* 0x0000800a05ff75b2 */ /* 0x0002620008000100 */
        /* <DEDUP_REMOVED lines=26> */
[----:B--234-:R-:W-:Y:S01]  /*07b0*/  NOP ;  /* 0x0000000000007918 */ /* 0x01cfe20000000000 */
.L_x_10:
[----:B-1----:R-:W-:Y:S05]  /*07c0*/  BSYNC.RECONVERGENT B0 ;  /* 0x0000000000007941 */ /* 0x002fea0003800200 */
.L_x_9:
[----:B------:R-:W1:Y:S01]  /*07d0*/  SHFL.IDX PT, R2, R83, RZ, 0x1f ;  /* 0x00001fff53027589 */ /* 0x000e6200000e0000 */
[----:B------:R-:W-:Y:S01]  /*07e0*/  NOP ;  /* 0x0000000000007918 */ /* 0x000fe20000000000 */
[----:B-1----:R-:W-:-:S13]  /*07f0*/  ISETP.NE.AND P0, PT, R2, 0x1, PT ;  /* 0x000000010200780c */ /* 0x002fda0003f05270 */
[----:B------:R-:W-:Y:S05]  /*0800*/  @P0 BRA `(.L_x_11) ;  /* 0x0000000000480947 */ /* 0x000fea0003800000 */
[----:B------:R-:W1:Y:S01]  /*0810*/  S2UR UR6, SR_CgaCtaId ;  /* 0x00000000000679c3 */ /* 0x000e620000008800 */
[----:B------:R-:W-:Y:S01]  /*0820*/  UMOV UR9, 0x400 ;  /* 0x0000040000097882 */ /* 0x000fe20000000000 */
[----:B------:R-:W-:Y:S01]  /*0830*/  UMOV UR5, 0x20 ;  /* 0x0000002000057882 */ /* 0x000fe20000000000 */
[----:B------:R-:W-:Y:S01]  /*0840*/  UMOV UR4, 0x80 ;  /* 0x0000008000047882 */ /* 0x000fe20000000000 */
[----:B------:R-:W-:-:S04]  /*0850*/  UIADD3 UR10, UPT, UPT, -UR5, 0x100000, URZ ;  /* 0x00100000050a7890 */ /* 0x000fc8000fffe1ff */
[----:B------:R-:W-:Y:S02]  /*0860*/  USHF.L.U32 UR11, UR10, 0xb, URZ ;  /* 0x0000000b0a0b7899 */ /* 0x000fe400080006ff */
[----:B------:R-:W-:Y:S02]  /*0870*/  USHF.L.U32 UR10, UR10, 0x1, URZ ;  /* 0x000000010a0a7899 */ /* 0x000fe400080006ff */
[----:B------:R-:W-:-:S04]  /*0880*/  UIADD3 UR4, UPT, UPT, -UR4, 0x100000, URZ ;  /* 0x0010000004047890 */ /* 0x000fc8000fffe1ff */
[----:B------:R-:W-:Y:S02]  /*0890*/  USHF.L.U32 UR5, UR4, 0xb, URZ ;  /* 0x0000000b04057899 */ /* 0x000fe400080006ff */
[----:B------:R-:W-:Y:S01]  /*08a0*/  USHF.L.U32 UR4, UR4, 0x1, URZ ;  /* 0x0000000104047899 */ /* 0x000fe200080006ff */
[----:B------:R-:W-:Y:S01]  /*08b0*/  ELECT P0, URZ, PT ;  /* 0x0000000000ff782f */ /* 0x000fe20003800000 */
[----:B-1----:R-:W-:Y:S01]  /*08c0*/  ULEA UR6, UR6, UR9, 0x18 ;  /* 0x0000000906067291 */ /* 0x002fe2000f8ec0ff */
[----:B------:R-:W1:Y:S11]  /*08d0*/  FENCE.VIEW.ASYNC.S ;  /* 0x00000000000073c6 */ /* 0x000e760000000000 */
[----:B-1----:R1:W2:Y:S01]  /*08e0*/  SYNCS.EXCH.64 URZ, [UR6+0xf0], UR10 ;  /* 0x0000f00a06ff75b2 */ /* 0x0022a20008000100 */
[----:B------:R1:W3:Y:S01]  /*08f0*/  SYNCS.EXCH.64 URZ, [UR6+0x100], UR4 ;  /* 0x0001000406ff75b2 */ /* 0x0002e20008000100 */
[----:B------:R1:W4:Y:S01]  /*0900*/  SYNCS.EXCH.64 URZ, [UR6+0xf8], UR10 ;  /* 0x0000f80a06ff75b2 */ /* 0x0003220008000100 */
[----:B------:R1:W1:Y:S01]  /*0910*/  SYNCS.EXCH.64 URZ, [UR6+0x108], UR4 ;  /* 0x0001080406ff75b2 */ /* 0x0002620008000100 */
[----:B------:R-:W-:Y:S01]  /*0920*/  NOP ;  /* 0x0000000000007918 */ /* 0x000fe20000000000 */
.L_x_11:
[----:B------:R-:W2:Y:S01]  /*0930*/  SHFL.IDX PT, R2, R83, RZ, 0x1f ;  /* 0x00001fff53027589 */ /* 0x000ea200000e0000 */
[----:B------:R-:W-:Y:S01]  /*0940*/  NOP ;  /* 0x0000000000007918 */ /* 0x000fe20000000000 */
[----:B--2---:R-:W-:-:S13]  /*0950*/  ISETP.NE.AND P0, PT, R2, 0x3, PT ;  /* 0x000000030200780c */ /* 0x004fda0003f05270 */
[----:B------:R-:W-:Y:S05]  /*0960*/  @P0 BRA `(.L_x_12) ;  /* 0x0000000000300947 */ /* 0x000fea0003800000 */
[----:B-1----:R-:W1:Y:S01]  /*0970*/  S2UR UR5, SR_CgaCtaId ;  /* 0x00000000000579c3 */ /* 0x002e620000008800 */
[----:B------:R-:W-:Y:S01]  /*0980*/  UMOV UR6, 0x400 ;  /* 0x0000040000067882 */ /* 0x000fe20000000000 */
[----:B------:R-:W-:Y:S01]  /*0990*/  UMOV UR4, 0x20 ;  /* 0x0000002000047882 */ /* 0x000fe20000000000 */
[----:B------:R-:W-:Y:S01]  /*09a0*/  ELECT P0, URZ, PT ;  /* 0x0000000000ff782f */ /* 0x000fe20003800000 */
[----:B------:R-:W-:-:S04]  /*09b0*/  UIADD3 UR10, UPT, UPT, -UR4, 0x100000, URZ ;  /* 0x00100000040a7890 */ /* 0x000fc8000fffe1ff */
[----:B------:R-:W-:Y:S02]  /*09c0*/  USHF.L.U32 UR11, UR10, 0xb, URZ ;  /* 0x0000000b0a0b7899 */ /* 0x000fe400080006ff */
[----:B------:R-:W-:Y:S02]  /*09d0*/  USHF.L.U32 UR10, UR10, 0x1, URZ ;  /* 0x000000010a0a7899 */ /* 0x000fe400080006ff */
[----:B-1----:R-:W-:Y:S01]  /*09e0*/  ULEA UR5, UR5, UR6, 0x18 ;  /* 0x0000000605057291 */ /* 0x002fe2000f8ec0ff */
[----:B------:R-:W1:Y:S11]  /*09f0*/  FENCE.VIEW.ASYNC.S ;  /* 0x00000000000073c6 */ /* 0x000e760000000000 */
[----:B-1----:R2:W1:Y:S01]  /*0a00*/  SYNCS.EXCH.64 URZ, [UR5+0x110], UR10 ;  /* 0x0001100a05ff75b2 */ /* 0x0024620008000100 */
[----:B------:R2:W1:Y:S02]  /*0a10*/  SYNCS.EXCH.64 URZ, [UR5+0x118], UR10 ;  /* 0x0001180a05ff75b2 */ /* 0x0004640008000100 */
[----:B--2---:R-:W-:Y:S01]  /*0a20*/  NOP ;  /* 0x0000000000007918 */ /* 0x004fe20000000000 */
.L_x_12:
[----:B------:R-:W2:Y:S01]  /*0a30*/  SHFL.IDX PT, R2, R83, RZ, 0x1f ;  /* 0x00001fff53027589 */ /* 0x000ea200000e0000 */
[----:B------:R-:W-:Y:S01]  /*0a40*/  NOP ;  /* 0x0000000000007918 */ /* 0x000fe20000000000 */
[----:B--2---:R-:W-:-:S13]  /*0a50*/  ISETP.NE.AND P0, PT, R2, 0x4, PT ;  /* 0x000000040200780c */ /* 0x004fda0003f05270 */
[----:B------:R-:W-:Y:S05]  /*0a60*/  @P0 BRA `(.L_x_13) ;  /* 0x00000000004c0947 */ /* 0x000fea0003800000 */
[----:B-1----:R-:W1:Y:S01]  /*0a70*/  S2UR UR5, SR_CgaCtaId ;  /* 0x00000000000579c3 */ /* 0x002e620000008800 */
[----:B------:R-:W-:Y:S01]  /*0a80*/  UMOV UR9, 0x100 ;  /* 0x0000010000097882 */ /* 0x000fe20000000000 */
[----:B------:R-:W-:Y:S01]  /*0a90*/  UMOV UR6, 0x400 ;  /* 0x0000040000067882 */ /* 0x000fe20000000000 */
[----:B------:R-:W-:Y:S01]  /*0aa0*/  USEL UR9, UR9, 0xe0, UP2 ;  /* 0x000000e009097887 */ /* 0x000fe20009000000 */
[----:B------:R-:W-:Y:S01]  /*0ab0*/  UMOV UR4, 0x1 ;  /* 0x0000000100047882 */ /* 0x000fe20000000000 */
[----:B------:R-:W-:Y:S01]  /*0ac0*/  ELECT P0, URZ, PT ;  /* 0x0000000000ff782f */ /* 0x000fe20003800000 */
[----:B------:R-:W-:-:S04]  /*0ad0*/  UIADD3 UR10, UPT, UPT, -UR4, 0x100000, URZ ;  /* 0x00100000040a7890 */ /* 0x000fc8000fffe1ff */
[----:B------:R-:W-:Y:S02]  /*0ae0*/  USHF.L.U32 UR11, UR10, 0xb, URZ ;  /* 0x0000000b0a0b7899 */ /* 0x000fe400080006ff */
[----:B------:R-:W-:Y:S02]  /*0af0*/  USHF.L.U32 UR10, UR10, 0x1, URZ ;  /* 0x000000010a0a7899 */ /* 0x000fe400080006ff */
[----:B------:R-:W-:-:S04]  /*0b00*/  UIADD3 UR12, UPT, UPT, -UR9, 0x100000, URZ ;  /* 0x00100000090c7890 */ /* 0x000fc8000fffe1ff */
[----:B------:R-:W-:Y:S02]  /*0b10*/  USHF.L.U32 UR13, UR12, 0xb, URZ ;  /* 0x0000000b0c0d7899 */ /* 0x000fe400080006ff */
[----:B------:R-:W-:Y:S02]  /*0b20*/  USHF.L.U32 UR12, UR12, 0x1, URZ ;  /* 0x000000010c0c7899 */ /* 0x000fe400080006ff */
[----:B-1----:R-:W-:Y:S01]  /*0b30*/  ULEA UR5, UR5, UR6, 0x18 ;  /* 0x0000000605057291 */ /* 0x002fe2000f8ec0ff */
[----:B------:R-:W1:Y:S11]  /*0b40*/  FENCE.VIEW.ASYNC.S ;  /* 0x00000000000073c6 */ /* 0x000e760000000000 */
[----:B-1----:R2:W1:Y:S01]  /*0b50*/  SYNCS.EXCH.64 URZ, [UR5+0x120], UR10 ;  /* 0x0001200a05ff75b2 */ /* 0x0024620008000100 */
[----:B------:R2:W1:Y:S01]  /*0b60*/  SYNCS.EXCH.64 URZ, [UR5+0x130], UR12 ;  /* 0x0001300c05ff75b2 */ /* 0x0004620008000100 */
[----:B------:R2:W1:Y:S01]  /*0b70*/  SYNCS.EXCH.64 URZ, [UR5+0x128], UR10 ;  /* 0x0001280a05ff75b2 */ /* 0x0004620008000100 */
[----:B------:R2:W1:Y:S02]  /*0b80*/  SYNCS.EXCH.64 URZ, [UR5+0x138], UR12 ;  /* 0x0001380c05ff75b2 */ /* 0x0004640008000100 */
[----:B--2---:R-:W-:Y:S01]  /*0b90*/  NOP ;  /* 0x0000000000007918 */ /* 0x004fe20000000000 */
.L_x_13:
[----:B------:R-:W2:Y:S01]  /*0ba0*/  SHFL.IDX PT, R2, R83, RZ, 0x1f ;  /* 0x00001fff53027589 */ /* 0x000ea200000e0000 */
[----:B------:R-:W-:Y:S01]  /*0bb0*/  NOP ;  /* 0x0000000000007918 */ /* 0x000fe20000000000 */
[----:B--2---:R-:W-:-:S13]  /*0bc0*/  ISETP.NE.AND P0, PT, R2, 0x5, PT ;  /* 0x000000050200780c */ /* 0x004fda0003f05270 */
[----:B------:R-:W-:Y:S05]  /*0bd0*/  @P0 BRA `(.L_x_14) ;  /* 0x0000000000580947 */ /* 0x000fea0003800000 */
[----:B-1----:R-:W1:Y:S01]  /*0be0*/  S2UR UR6, SR_CgaCtaId ;  /* 0x00000000000679c3 */ /* 0x002e620000008800 */
        /* <DEDUP_REMOVED lines=12> */
[----:B-1----:R2:W1:Y:S01]  /*0cb0*/  SYNCS.EXCH.64 URZ, [UR6+0x140], UR10 ;  /* 0x0001400a06ff75b2 */ /* 0x0024620008000100 */
[----:B------:R2:W1:Y:S01]  /*0cc0*/  SYNCS.EXCH.64 URZ, [UR6+0x160], UR4 ;  /* 0x0001600406ff75b2 */ /* 0x0004620008000100 */
[----:B------:R2:W1:Y:S01]  /*0cd0*/  SYNCS.EXCH.64 URZ, [UR6+0x148], UR10 ;  /* 0x0001480a06ff75b2 */ /* 0x0004620008000100 */
[----:B------:R2:W1:Y:S01]  /*0ce0*/  SYNCS.EXCH.64 URZ, [UR6+0x168], UR4 ;  /* 0x0001680406ff75b2 */ /* 0x0004620008000100 */
[----:B------:R2:W1:Y:S01]  /*0cf0*/  SYNCS.EXCH.64 URZ, [UR6+0x150], UR10 ;  /* 0x0001500a06ff75b2 */ /* 0x0004620008000100 */
[----:B------:R2:W1:Y:S01]  /*0d00*/  SYNCS.EXCH.64 URZ, [UR6+0x170], UR4 ;  /* 0x0001700406ff75b2 */ /* 0x0004620008000100 */
[----:B------:R2:W1:Y:S01]  /*0d10*/  SYNCS.EXCH.64 URZ, [UR6+0x158], UR10 ;  /* 0x0001580a06ff75b2 */ /* 0x0004620008000100 */
[----:B------:R2:W1:Y:S02]  /*0d20*/  SYNCS.EXCH.64 URZ, [UR6+0x178], UR4 ;  /* 0x0001780406ff75b2 */ /* 0x0004640008000100 */
[----:B--2---:R-:W-:Y:S01]  /*0d30*/  NOP ;  /* 0x0000000000007918 */ /* 0x004fe20000000000 */
.L_x_14:
        /* <DEDUP_REMOVED lines=18> */
.L_x_15:
[----:B-1----:R-:W1:Y:S01]  /*0e60*/  S2UR UR5, SR_CTAID.X ;  /* 0x00000000000579c3 */ /* 0x002e620000002500 */
[----:B------:R-:W-:-:S05]  /*0e70*/  CS2R.32 R77, SR_CgaSize ;  /* 0x00000000004d7805 */ /* 0x000fca0000008a00 */
[----:B------:R-:W-:-:S05]  /*0e80*/  IMAD R77, R77, -0xa0, RZ ;  /* 0xffffff604d4d7824 */ /* 0x000fca00078e02ff */
[----:B------:R-:W-:-:S14]  /*0e90*/  R2UR UR9, R77 ;  /* 0x000000004d0972ca */ /* 0x000fdc00000e0000 */
[----:B------:R-:W2:Y:S01]  /*0ea0*/  LDCU UR9, c[0x0][UR9+0x2b0] ;  /* 0x00005600090977ac */ /* 0x000ea20008000800 */
[----:B------:R-:W-:Y:S01]  /*0eb0*/  NOP ;  /* 0x0000000000007918 */ /* 0x000fe20000000000 */
[----:B------:R-:W-:-:S05]  /*0ec0*/  CS2R.32 R77, SR_CgaSize ;  /* 0x00000000004d7805 */ /* 0x000fca0000008a00 */
[----:B------:R-:W-:-:S05]  /*0ed0*/  IMAD R77, R77, -0xa0, RZ ;  /* 0xffffff604d4d7824 */ /* 0x000fca00078e02ff */
[----:B------:R-:W-:-:S14]  /*0ee0*/  R2UR UR6, R77 ;  /* 0x000000004d0672ca */ /* 0x000fdc00000e0000 */
[----:B------:R-:W3:Y:S01]  /*0ef0*/  LDCU UR6, c[0x0][UR6+0x2b4] ;  /* 0x00005680060677ac */ /* 0x000ee20008000800 */
[----:B------:R-:W4:Y:S08]  /*0f00*/  S2UR UR4, SR_CTAID.Y ;  /* 0x00000000000479c3 */ /* 0x000f300000002600 */
[----:B------:R-:W3:Y:S01]  /*0f10*/  LDC R10, c[0x0][0xb24] ;  /* 0x0002c900ff0a7b82 */ /* 0x000ee20000000800 */
[----:B-1----:R-:W-:-:S02]  /*0f20*/  I2FP.F32.U32 R75, UR5 ;  /* 0x00000005004b7c45 */ /* 0x002fc40008201000 */
[----:B------:R-:W-:-:S05]  /*0f30*/  CS2R.32 R3, SR_CgaSize ;  /* 0x0000000000037805 */ /* 0x000fca0000008a00 */
[----:B------:R-:W-:-:S06]  /*0f40*/  IMAD R3, R3, -0xa0, RZ ;  /* 0xffffff6003037824 */ /* 0x000fcc00078e02ff */
[----:B------:R-:W1:Y:S01]  /*0f50*/  LDC R3, c[0x0][R3+0x2a0] ;  /* 0x0000a80003037b82 */ /* 0x000e620000000800 */
[----:B------:R-:W-:Y:S01]  /*0f60*/  MOV R77, UR5 ;  /* 0x00000005004d7c02 */ /* 0x000fe20008000f00 */
[----:B--2---:R-:W-:Y:S01]  /*0f70*/  FMUL R75, R75, UR9 ;  /* 0x000000094b4b7c20 */ /* 0x004fe20008400000 */
[----:B----4-:R-:W-:Y:S02]  /*0f80*/  I2FP.F32.U32 R74, UR4 ;  /* 0x00000004004a7c45 */ /* 0x010fe40008201000 */
[----:B------:R-:W-:-:S05]  /*0f90*/  CS2R.32 R2, SR_CgaSize ;  /* 0x0000000000027805 */ /* 0x000fca0000008a00 */
[----:B------:R-:W-:-:S06]  /*0fa0*/  IMAD R2, R2, -0xa0, RZ ;  /* 0xffffff6002027824 */ /* 0x000fcc00078e02ff */
[----:B------:R-:W2:Y:S01]  /*0fb0*/  LDC R2, c[0x0][R2+0x2a4] ;  /* 0x0000a90002027b82 */ /* 0x000ea20000000800 */
[----:B------:R-:W-:Y:S01]  /*0fc0*/  MOV R76, UR4 ;  /* 0x00000004004c7c02 */ /* 0x000fe20008000f00 */
[----:B------:R-:W4:Y:S01]  /*0fd0*/  F2I.U32.TRUNC.NTZ R75, R75 ;  /* 0x0000004b004b7305 */ /* 0x000f22000020f000 */
[----:B---3--:R-:W-:-:S05]  /*0fe0*/  FMUL R74, R74, UR6 ;  /* 0x000000064a4a7c20 */ /* 0x008fca0008400000 */
[----:B------:R-:W-:Y:S01]  /*0ff0*/  BAR.SYNC.DEFER_BLOCKING 0x0 ;  /* 0x0000000000007b1d */ /* 0x000fe20000010000 */
[----:B------:R-:W-:-:S05]  /*1000*/  ISETP.GE.AND P0, PT, R10, 0x1, PT ;  /* 0x000000010a00780c */ /* 0x000fca0003f06270 */
[----:B------:R-:W3:Y:S02]  /*1010*/  F2I.U32.TRUNC.NTZ R74, R74 ;  /* 0x0000004a004a7305 */ /* 0x000ee4000020f000 */
[----:B------:R-:W2:Y:S01]  /*1020*/  S2UR UR36, SR_CTAID.Z ;  /* 0x00000000002479c3 */ /* 0x000ea20000002700 */
[----:B----4-:R-:W-:-:S05]  /*1030*/  IADD3 R75, PT, PT, -R75, RZ, RZ ;  /* 0x000000ff4b4b7210 */ /* 0x010fca0007ffe1ff */
[----:B-1----:R-:W-:Y:S01]  /*1040*/  IMAD R75, R3, R75, UR5 ;  /* 0x00000005034b7e24 */ /* 0x002fe2000f8e024b */
[----:B---3--:R-:W-:-:S05]  /*1050*/  IADD3 R74, PT, PT, -R74, RZ, RZ ;  /* 0x000000ff4a4a7210 */ /* 0x008fca0007ffe1ff */
[----:B--2---:R-:W-:Y:S01]  /*1060*/  IMAD R74, R2, R74, UR4 ;  /* 0x00000004024a7e24 */ /* 0x004fe2000f8e024a */
[----:B------:R-:W-:Y:S06]  /*1070*/  @!P0 BRA `(.L_x_16) ;  /* 0x0000000000b88947 */ /* 0x000fec0003800000 */
[----:B------:R-:W1:Y:S01]  /*1080*/  LDC.64 R4, c[0x0][0xb18] ;  /* 0x0002c600ff047b82 */ /* 0x000e620000000a00 */
[----:B------:R-:W-:-:S07]  /*1090*/  ISETP.NE.AND P0, PT, R10, 0x1, PT ;  /* 0x000000010a00780c */ /* 0x000fce0003f05270 */
[----:B------:R-:W2:Y:S08]  /*10a0*/  LDC R9, c[0x0][0xb0c] ;  /* 0x0002c300ff097b82 */ /* 0x000eb00000000800 */
[----:B------:R-:W3:Y:S08]  /*10b0*/  LDC R12, c[0x0][0x370] ;  /* 0x0000dc00ff0c7b82 */ /* 0x000ef00000000800 */
[----:B------:R-:W4:Y:S01]  /*10c0*/  LDC R11, c[0x0][0x374] ;  /* 0x0000dd00ff0b7b82 */ /* 0x000f220000000800 */
[----:B-1----:R-:W-:-:S07]  /*10d0*/  ISETP.NE.AND P1, PT, R4, 0x1, PT ;  /* 0x000000010400780c */ /* 0x002fce0003f25270 */
[----:B------:R-:W3:Y:S01]  /*10e0*/  LDC.64 R6, c[0x0][0xb10] ;  /* 0x0002c400ff067b82 */ /* 0x000ee20000000a00 */
[----:B--2---:R-:W-:-:S07]  /*10f0*/  ISETP.NE.AND P2, PT, R9, 0x1, PT ;  /* 0x000000010900780c */ /* 0x004fce0003f45270 */
[----:B------:R-:W1:Y:S08]  /*1100*/  LDC R8, c[0x0][0xb20] ;  /* 0x0002c800ff087b82 */ /* 0x000e700000000800 */
[----:B------:R-:W2:Y:S01]  /*1110*/  LDC.64 R2, c[0x0][0xb28] ;  /* 0x0002ca00ff027b82 */ /* 0x000ea20000000a00 */
[----:B----4-:R-:W-:-:S04]  /*1120*/  IMAD.HI.U32 R13, R11, R5, RZ ;  /* 0x000000050b0d7227 */ /* 0x010fc800078e00ff */
[----:B------:R-:W-:-:S04]  /*1130*/  IMAD.HI.U32 R5, R76, R5, RZ ;  /* 0x000000054c057227 */ /* 0x000fc800078e00ff */
[----:B---3--:R-:W-:-:S05]  /*1140*/  IMAD.HI.U32 R14, R12, R6, RZ ;  /* 0x000000060c0e7227 */ /* 0x008fca00078e00ff */
[-C--:B------:R-:W-:Y:S01]  /*1150*/  @P2 SHF.R.U32.HI R12, RZ, R7.reuse, R14 ;  /* 0x00000007ff0c2219 */ /* 0x080fe2000001160e */
[----:B------:R-:W-:Y:S01]  /*1160*/  IMAD.HI.U32 R14, R77, R6, RZ ;  /* 0x000000064d0e7227 */ /* 0x000fe200078e00ff */
[-C--:B-1----:R-:W-:Y:S02]  /*1170*/  @P1 SHF.R.U32.HI R11, RZ, R8.reuse, R13 ;  /* 0x00000008ff0b1219 */ /* 0x082fe4000001160d */
[----:B------:R-:W-:Y:S02]  /*1180*/  SHF.R.U32.HI R5, RZ, R8, R5 ;  /* 0x00000008ff057219 */ /* 0x000fe40000011605 */
[----:B------:R-:W-:Y:S02]  /*1190*/  SHF.R.U32.HI R14, RZ, R7, R14 ;  /* 0x00000007ff0e7219 */ /* 0x000fe4000001160e */
[----:B------:R-:W-:Y:S01]  /*11a0*/  SEL R5, R76, R5, !P1 ;  /* 0x000000054c057207 */ /* 0x000fe20004800000 */
[----:B--2---:R-:W-:Y:S01]  /*11b0*/  IMAD.HI.U32 R13, R11, R2, RZ ;  /* 0x000000020b0d7227 */ /* 0x004fe200078e00ff */
[----:B------:R-:W-:-:S03]  /*11c0*/  SEL R14, R77, R14, !P2 ;  /* 0x0000000e4d0e7207 */ /* 0x000fc60005000000 */
[----:B------:R-:W-:Y:S01]  /*11d0*/  IMAD.HI.U32 R6, R12, R2, RZ ;  /* 0x000000020c067227 */ /* 0x000fe200078e00ff */
[----:B------:R-:W-:-:S04]  /*11e0*/  @P0 SHF.R.U32.HI R11, RZ, R3, R13 ;  /* 0x00000003ff0b0219 */ /* 0x000fc8000001160d */
[----:B------:R-:W-:Y:S01]  /*11f0*/  @P0 SHF.R.U32.HI R12, RZ, R3, R6 ;  /* 0x00000003ff0c0219 */ /* 0x000fe20000011606 */
[----:B------:R-:W-:-:S04]  /*1200*/  IMAD R11, R11, R10, RZ ;  /* 0x0000000a0b0b7224 */ /* 0x000fc800078e02ff */
[----:B------:R-:W-:Y:S01]  /*1210*/  IMAD R6, R12, R10, RZ ;  /* 0x0000000a0c067224 */ /* 0x000fe200078e02ff */
[----:B------:R-:W-:-:S04]  /*1220*/  ISETP.GE.AND P1, PT, R5, R11, PT ;  /* 0x0000000b0500720c */ /* 0x000fc80003f26270 */
[----:B------:R-:W-:Y:S01]  /*1230*/  ISETP.GE.OR P1, PT, R14, R6, P1 ;  /* 0x000000060e00720c */ /* 0x000fe20000f26670 */
[----:B------:R-:W-:-:S05]  /*1240*/  IMAD.HI.U32 R6, R5, R2, RZ ;  /* 0x0000000205067227 */ /* 0x000fca00078e00ff */
[----:B------:R-:W-:-:S04]  /*1250*/  SHF.R.U32.HI R6, RZ, R3, R6 ;  /* 0x00000003ff067219 */ /* 0x000fc80000011606 */
[----:B------:R-:W-:-:S03]  /*1260*/  SEL R6, R5, R6, !P0 ;  /* 0x0000000605067207 */ /* 0x000fc60004000000 */
[----:B------:R-:W-:Y:S01]  /*1270*/  @!P1 IMAD.HI.U32 R7, R14, R2, RZ ;  /* 0x000000020e079227 */ /* 0x000fe200078e00ff */
[----:B------:R-:W-:-:S04]  /*1280*/  IADD3 R2, PT, PT, -R6, RZ, RZ ;  /* 0x000000ff06027210 */ /* 0x000fc80007ffe1ff */
[----:B------:R-:W-:Y:S01]  /*1290*/  @!P1 SHF.R.U32.HI R3, RZ, R3, R7 ;  /* 0x00000003ff039219 */ /* 0x000fe20000011607 */
[----:B------:R-:W-:Y:S01]  /*12a0*/  IMAD R2, R10, R2, R5 ;  /* 0x000000020a027224 */ /* 0x000fe200078e0205 */
[----:B------:R-:W-:Y:S02]  /*12b0*/  IADD3 R7, PT, PT, -R5, RZ, RZ ;  /* 0x000000ff05077210 */ /* 0x000fe40007ffe1ff */
[----:B------:R-:W-:-:S03]  /*12c0*/  @!P1 SEL R3, R14, R3, !P0 ;  /* 0x000000030e039207 */ /* 0x000fc60004000000 */
[----:B------:R-:W-:Y:S02]  /*12d0*/  IMAD R7, R4, R7, R76 ;  /* 0x0000000704077224 */ /* 0x000fe400078e024c */
[--C-:B------:R-:W-:Y:S02]  /*12e0*/  @!P1 IMAD.IADD R6, R6, 0x1, -R3.reuse ;  /* 0x0000000106069824 */ /* 0x100fe400078e0a03 */
[----:B------:R-:W-:Y:S01]  /*12f0*/  @!P1 IMAD R3, R2, R12, R3 ;  /* 0x0000000c02039224 */ /* 0x000fe200078e0203 */
[----:B------:R-:W-:Y:S01]  /*1300*/  IADD3 R2, PT, PT, -R14, RZ, RZ ;  /* 0x000000ff0e027210 */ /* 0x000fe20007ffe1ff */
[----:B------:R-:W-:Y:S02]  /*1310*/  @!P1 IMAD R5, R6, R10, R14 ;  /* 0x0000000a06059224 */ /* 0x000fe400078e020e */
[----:B------:R-:W-:Y:S02]  /*1320*/  @!P1 IMAD.MOV.U32 R14, RZ, RZ, R3 ;  /* 0x000000ffff0e9224 */ /* 0x000fe400078e0003 */
[----:B------:R-:W-:-:S02]  /*1330*/  IMAD R2, R9, R2, R77 ;  /* 0x0000000209027224 */ /* 0x000fc400078e024d */
[----:B------:R-:W-:Y:S02]  /*1340*/  IMAD R76, R5, R4, R7 ;  /* 0x00000004054c7224 */ /* 0x000fe400078e0207 */
[----:B------:R-:W-:Y:S02]  /*1350*/  IMAD R77, R14, R9, R2 ;  /* 0x000000090e4d7224 */ /* 0x000fe400078e0202 */
.L_x_16:
[----:B------:R-:W1:Y:S01]  /*1360*/  LDCU UR4, c[0x0][0xb30] ;  /* 0x00016600ff0477ac */ /* 0x000e620008000800 */
[----:B------:R-:W2:Y:S08]  /*1370*/  S2UR UR37, SR_CgaCtaId ;  /* 0x00000000002579c3 */ /* 0x000eb00000008800 */
[----:B------:R-:W3:Y:S01]  /*1380*/  LDC R44, c[0x0][0xb24] ;  /* 0x0002c900ff2c7b82 */ /* 0x000ee20000000800 */
[----:B-1----:R-:W-:-:S09]  /*1390*/  UISETP.NE.AND UP1, UPT, UR4, 0x1, UPT ;  /* 0x000000010400788c */ /* 0x002fd2000bf25270 */
[----:B--2---:R-:W-:Y:S05]  /*13a0*/  BRA.U UP1, `(.L_x_17) ;  /* 0x0000000101407547 */ /* 0x004fea000b800000 */
[----:B------:R-:W1:Y:S08]  /*13b0*/  LDC.64 R4, c[0x0][0xb10] ;  /* 0x0002c400ff047b82 */ /* 0x000e700000000a00 */
[----:B------:R-:W2:Y:S08]  /*13c0*/  LDC.64 R2, c[0x0][0xb18] ;  /* 0x0002c600ff027b82 */ /* 0x000eb00000000a00 */
[----:B------:R-:W4:Y:S08]  /*13d0*/  LDC R6, c[0x0][0xb20] ;  /* 0x0002c800ff067b82 */ /* 0x000f300000000800 */
[----:B------:R-:W3:Y:S01]  /*13e0*/  LDC R7, c[0x0][0xb0c] ;  /* 0x0002c300ff077b82 */ /* 0x000ee20000000800 */
[----:B-1----:R-:W-:-:S05]  /*13f0*/  IMAD.HI.U32 R4, R77, R4, RZ ;  /* 0x000000044d047227 */ /* 0x002fca00078e00ff */
[----:B------:R-:W-:Y:S01]  /*1400*/  SHF.R.U32.HI R4, RZ, R5, R4 ;  /* 0x00000005ff047219 */ /* 0x000fe20000011604 */
[----:B--2---:R-:W-:Y:S01]  /*1410*/  IMAD.HI.U32 R3, R76, R3, RZ ;  /* 0x000000034c037227 */ /* 0x004fe200078e00ff */
[----:B------:R-:W-:-:S04]  /*1420*/  ISETP.NE.AND P0, PT, R2, 0x1, PT ;  /* 0x000000010200780c */ /* 0x000fc80003f05270 */
[----:B----4-:R-:W-:-:S04]  /*1430*/  SHF.R.U32.HI R3, RZ, R6, R3 ;  /* 0x00000006ff037219 */ /* 0x010fc80000011603 */
[----:B------:R-:W-:Y:S02]  /*1440*/  SEL R3, R76, R3, !P0 ;  /* 0x000000034c037207 */ /* 0x000fe40004000000 */
[----:B---3--:R-:W-:-:S04]  /*1450*/  ISETP.NE.AND P1, PT, R7, 0x1, PT ;  /* 0x000000010700780c */ /* 0x008fc80003f25270 */
[----:B------:R-:W-:-:S05]  /*1460*/  SEL R4, R77, R4, !P1 ;  /* 0x000000044d047207 */ /* 0x000fca0004800000 */
[----:B------:R-:W-:Y:S02]  /*1470*/  IMAD.IADD R5, R3, 0x1, -R4 ;  /* 0x0000000103057824 */ /* 0x000fe400078e0a04 */
[----:B------:R-:W-:Y:S02]  /*1480*/  IMAD.IADD R3, R4, 0x1, -R3 ;  /* 0x0000000104037824 */ /* 0x000fe400078e0a03 */
[----:B------:R-:W-:Y:S02]  /*1490*/  IMAD R77, R5, R7, R77 ;  /* 0x00000007054d7224 */ /* 0x000fe400078e024d */
[----:B------:R-:W-:-:S07]  /*14a0*/  IMAD R76, R3, R2, R76 ;  /* 0x00000002034c7224 */ /* 0x000fce00078e024c */
.L_x_17:
[----:B------:R-:W-:Y:S01]  /*14b0*/  BAR.SYNC.DEFER_BLOCKING 0x0 ;  /* 0x0000000000007b1d */ /* 0x000fe20000010000 */
[----:B------:R-:W-:Y:S01]  /*14c0*/  UISETP.NE.AND UP1, UPT, UR8, 0x2, UPT ;  /* 0x000000020800788c */ /* 0x000fe2000bf25270 */
[----:B------:R-:W-:Y:S02]  /*14d0*/  ISETP.NE.OR P5, PT, R0, 0x2, !P5 ;  /* 0x000000020000780c */ /* 0x000fe40006fa5670 */
[----:B------:R-:W-:-:S06]  /*14e0*/  LOP3.LUT R2, R89, 0x1f, RZ, 0xc0, !PT ;  /* 0x0000001f59027812 */ /* 0x000fcc00078ec0ff */
[----:B------:R-:W-:Y:S05]  /*14f0*/  BRA.U UP1, `(.L_x_18) ;  /* 0x0000001501e87547 */ /* 0x000fea000b800000 */
[----:B------:R-:W1:Y:S01]  /*1500*/  LDCU UR15, c[0x0][0x38c] ;  /* 0x00007180ff0f77ac */ /* 0x000e620008000800 */
[----:B------:R-:W2:Y:S01]  /*1510*/  LDC R8, c[0x0][0x370] ;  /* 0x0000dc00ff087b82 */ /* 0x000ea20000000800 */
[----:B------:R-:W-:Y:S01]  /*1520*/  PLOP3.LUT P1, PT, PT, PT, UP2, 0x80, 0x8 ;  /* 0x000000000008781c */ /* 0x000fe20003f2f028 */
[----:B------:R-:W-:Y:S01]  /*1530*/  IMAD.MOV.U32 R15, RZ, RZ, 0x1 ;  /* 0x00000001ff0f7424 */ /* 0x000fe200078e00ff */
[----:B------:R-:W-:Y:S01]  /*1540*/  ISETP.EQ.OR P4, PT, R2, RZ, P5 ;  /* 0x000000ff0200720c */ /* 0x000fe20002f82670 */
[----:B------:R-:W-:Y:S01]  /*1550*/  IMAD.MOV.U32 R14, RZ, RZ, RZ ;  /* 0x000000ffff0e7224 */ /* 0x000fe200078e00ff */
[----:B------:R-:W-:Y:S02]  /*1560*/  PLOP3.LUT P1, PT, P1, PT, PT, 0x8, 0x80 ;  /* 0x000000000080781c */ /* 0x000fe40000f2e170 */
[----:B------:R-:W-:Y:S01]  /*1570*/  CS2R R12, SRZ ;  /* 0x00000000000c7805 */ /* 0x000fe2000001ff00 */
[----:B------:R-:W-:Y:S01]  /*1580*/  IMAD.MOV.U32 R11, RZ, RZ, 0x1 ;  /* 0x00000001ff0b7424 */ /* 0x000fe200078e00ff */
[----:B------:R-:W4:Y:S01]  /*1590*/  LDC R0, c[0x0][0x374] ;  /* 0x0000dd00ff007b82 */ /* 0x000f220000000800 */
[----:B------:R-:W2:Y:S01]  /*15a0*/  LDCU.64 UR24, c[0x0][0x348] ;  /* 0x00006900ff1877ac */ /* 0x000ea20008000a00 */
[----:B------:R-:W-:Y:S01]  /*15b0*/  UMOV UR13, URZ ;  /* 0x000000ff000d7c82 */ /* 0x000fe20008000000 */
[----:B-1----:R-:W-:-:S04]  /*15c0*/  UIADD3 UR5, UPT, UPT, UR15, 0x3f, URZ ;  /* 0x0000003f0f057890 */ /* 0x002fc8000fffe0ff */
[----:B------:R-:W-:-:S04]  /*15d0*/  USHF.R.S32.HI UR4, URZ, 0x1f, UR5 ;  /* 0x0000001fff047899 */ /* 0x000fc80008011405 */
[----:B------:R-:W-:-:S04]  /*15e0*/  ULEA.HI UR4, UR4, UR5, URZ, 0x6 ;  /* 0x0000000504047291 */ /* 0x000fc8000f8f30ff */
[----:B------:R-:W-:Y:S02]  /*15f0*/  USHF.R.S32.HI UR22, URZ, 0x6, UR4 ;  /* 0x00000006ff167899 */ /* 0x000fe40008011404 */
[----:B------:R-:W-:Y:S02]  /*1600*/  UIADD3 UR4, UPT, UPT, UR15, -0x1, URZ ;  /* 0xffffffff0f047890 */ /* 0x000fe4000fffe0ff */
[----:B------:R-:W-:Y:S02]  /*1610*/  UISETP.LT.U32.AND UP0, UPT, UR22, 0xf, UPT ;  /* 0x0000000f1600788c */ /* 0x000fe4000bf01070 */
[----:B------:R-:W-:Y:S02]  /*1620*/  UISETP.GE.U32.AND UP1, UPT, UR4, -0x7f, UPT ;  /* 0xffffff810400788c */ /* 0x000fe4000bf26070 */
[----:B------:R-:W-:Y:S02]  /*1630*/  USEL UR21, UR22, 0xf, UP0 ;  /* 0x0000000f16157887 */ /* 0x000fe40008000000 */
[----:B------:R-:W-:-:S02]  /*1640*/  UIADD3 UR15, UPT, UPT, UR15, 0x7e, URZ ;  /* 0x0000007e0f0f7890 */ /* 0x000fc4000fffe0ff */
[----:B------:R-:W-:Y:S02]  /*1650*/  UIADD3 UR7, UPT, UPT, UR21, -0x1, URZ ;  /* 0xffffffff15077890 */ /* 0x000fe4000fffe0ff */
[----:B------:R-:W-:-:S03]  /*1660*/  UIADD3 UR14, UPT, UPT, UR22, -UR21, URZ ;  /* 0x80000015160e7290 */ /* 0x000fc6000fffe0ff */
[----:B------:R-:W-:-:S04]  /*1670*/  @UP1 UIADD3 UR7, UPT, UPT, UR21, URZ, URZ ;  /* 0x000000ff15071290 */ /* 0x000fc8000fffe0ff */
[----:B--2---:R-:W-:-:S12]  /*1680*/  UIADD3 UR7, UPT, UPT, UR7, 0x1, URZ ;  /* 0x0000000107077890 */ /* 0x004fd8000fffe0ff */
.L_x_36:
[----:B------:R-:W-:Y:S01]  /*1690*/  UISETP.NE.AND UP0, UPT, UR37, URZ, UPT ;  /* 0x000000ff2500728c */ /* 0x000fe2000bf05270 */
[----:B------:R-:W1:Y:S08]  /*16a0*/  S2UR UR37, SR_CgaCtaId ;  /* 0x00000000002579c3 */ /* 0x000e700000008800 */
[----:B------:R-:W-:Y:S05]  /*16b0*/  BRA.U UP0, `(.L_x_19) ;  /* 0x0000000100347547 */ /* 0x000fea000b800000 */
[----:B------:R-:W2:Y:S01]  /*16c0*/  S2R R2, SR_CgaCtaId ;  /* 0x0000000000027919 */ /* 0x000ea20000008800 */
[----:B------:R-:W-:-:S04]  /*16d0*/  MOV R3, 0x400 ;  /* 0x0000040000037802 */ /* 0x000fc80000000f00 */
[----:B--2---:R-:W-:Y:S02]  /*16e0*/  LEA R2, R2, R3, 0x18 ;  /* 0x0000000302027211 */ /* 0x004fe400078ec0ff */
[----:B------:R-:W-:-:S03]  /*16f0*/  SHF.L.U32 R3, R11, 0x1f, RZ ;  /* 0x0000001f0b037819 */ /* 0x000fc600000006ff */
[----:B------:R-:W-:-:S04]  /*1700*/  IMAD R2, R12, 0x8, R2 ;  /* 0x000000080c027824 */ /* 0x000fc800078e0202 */
[----:B------:R-:W2:Y:S02]  /*1710*/  SYNCS.PHASECHK.TRANS64.TRYWAIT P0, [R2+URZ+0x190], R3 ;  /* 0x00019003020075a7 */ /* 0x000ea400080011ff */
[----:B--2---:R-:W-:Y:S05]  /*1720*/  @!P0 BRA `(.L_x_20) ;  /* 0x0000005400c88947 */ /* 0x004fea0003800000 */
.L_x_116:
[----:B------:R-:W-:Y:S01]  /*1730*/  VIADD R12, R12, 0x1 ;  /* 0x000000010c0c7836 */ /* 0x000fe20000000000 */
[----:B------:R2:W-:Y:S04]  /*1740*/  SYNCS.ARRIVE.TRANS64.A1T0 RZ, [R2+URZ+0x180], RZ ;  /* 0x000180ff02ff79a7 */ /* 0x0005e800081000ff */
[----:B------:R-:W-:-:S04]  /*1750*/  ISETP.NE.AND P0, PT, R12, 0x2, PT ;  /* 0x000000020c00780c */ /* 0x000fc80003f05270 */
[----:B------:R-:W-:Y:S02]  /*1760*/  SEL R12, R12, RZ, P0 ;  /* 0x000000ff0c0c7207 */ /* 0x000fe40000000000 */
[----:B--2---:R-:W-:-:S04]  /*1770*/  SEL R2, RZ, 0x1, P0 ;  /* 0x00000001ff027807 */ /* 0x004fc80000000000 */
[----:B------:R-:W-:-:S07]  /*1780*/  LOP3.LUT R11, R11, R2, RZ, 0x3c, !PT ;  /* 0x000000020b0b7212 */ /* 0x000fce00078e3cff */
.L_x_19:
[----:B------:R-:W-:Y:S01]  /*1790*/  UMOV UR4, 0x400 ;  /* 0x0000040000047882 */ /* 0x000fe20000000000 */
[----:B------:R-:W-:Y:S01]  /*17a0*/  SHF.L.U32 R2, R15, 0x1f, RZ ;  /* 0x0000001f0f027819 */ /* 0x000fe200000006ff */
[----:B-1----:R-:W-:Y:S01]  /*17b0*/  ULEA UR4, UR37, UR4, 0x18 ;  /* 0x0000000425047291 */ /* 0x002fe2000f8ec0ff */
[----:B------:R-:W-:Y:S01]  /*17c0*/  R2UR UR35, R77 ;  /* 0x000000004d2372ca */ /* 0x000fe200000e0000 */
[----:B------:R-:W-:Y:S01]  /*17d0*/  UISETP.GE.U32.AND UP0, UPT, UR15, 0x7f, UPT ;  /* 0x0000007f0f00788c */ /* 0x000fe2000bf06070 */
[----:B------:R-:W-:Y:S01]  /*17e0*/  R2UR UR11, R76 ;  /* 0x000000004c0b72ca */ /* 0x000fe200000e0000 */
[----:B------:R-:W-:Y:S01]  /*17f0*/  ULEA UR5, UR13, UR4, 0x3 ;  /* 0x000000040d057291 */ /* 0x000fe2000f8e18ff */
[----:B------:R-:W-:-:S08]  /*1800*/  UMOV UR23, URZ ;  /* 0x000000ff00177c82 */ /* 0x000fd00008000000 */
[----:B------:R1:W2:Y:S01]  /*1810*/  SYNCS.PHASECHK.TRANS64.TRYWAIT P0, [UR5+0x78], R2 ;  /* 0x00007802ff0075a7 */ /* 0x0002a20008001105 */
[----:B------:R-:W-:Y:S02]  /*1820*/  USHF.L.U32 UR35, UR35, 0x6, URZ ;  /* 0x0000000623237899 */ /* 0x000fe400080006ff */
[----:B------:R-:W-:Y:S01]  /*1830*/  UIMAD UR11, UR11, 0x30, URZ ;  /* 0x000000300b0b78a4 */ /* 0x000fe2000f8e02ff */
[----:B------:R-:W-:Y:S11]  /*1840*/  BRA.U !UP0, `(.L_x_21) ;  /* 0x0000000108a87547 */ /* 0x000ff6000b800000 */
[----:B------:R-:W-:Y:S01]  /*1850*/  UMOV UR16, URZ ;  /* 0x000000ff00107c82 */ /* 0x000fe20008000000 */
[----:B------:R-:W-:-:S05]  /*1860*/  UMOV UR6, UR13 ;  /* 0x0000000d00067c82 */ /* 0x000fca0008000000 */
.L_x_26:
[----:B--2---:R-:W-:Y:S01]  /*1870*/  @!P5 MOV R3, 0x3800 ;  /* 0x000038000003d802 */ /* 0x004fe20000000f00 */
[----:B-1----:R-:W-:Y:S01]  /*1880*/  ULEA UR33, UR6, UR4, 0x3 ;  /* 0x0000000406217291 */ /* 0x002fe2000f8e18ff */
[----:B--2---:R-:W-:Y:S11]  /*1890*/  @P0 BRA `(.L_x_22) ;  /* 0x00000000000c0947 */ /* 0x004ff60003800000 */
[----:B------:R-:W-:Y:S04]  /*18a0*/  SHF.L.U32 R4, R15, 0x1f, RZ ;  /* 0x0000001f0f047819 */ /* 0x000fe800000006ff */
[----:B------:R-:W2:Y:S02]  /*18b0*/  SYNCS.PHASECHK.TRANS64.TRYWAIT P0, [UR33+0x78], R4 ;  /* 0x00007804ff0075a7 */ /* 0x000ea40008001121 */
[----:B--2---:R-:W-:Y:S05]  /*18c0*/  @!P0 BRA `(.L_x_23) ;  /* 0x0000005400748947 */ /* 0x004fea0003800000 */
.L_x_22:
[----:B------:R2:W-:Y:S01]  /*18d0*/  @!P5 SYNCS.ARRIVE.TRANS64 RZ, [UR33], R3 ;  /* 0x00000003ffffd9a7 */ /* 0x0005e20008000021 */
[----:B------:R-:W-:Y:S04]  /*18e0*/  BSSY.RECONVERGENT B0, `(.L_x_24) ;  /* 0x0000003000007945 */ /* 0x000fe80003800200 */
[----:B------:R-:W-:Y:S05]  /*18f0*/  @P4 BRA `(.L_x_25) ;  /* 0x0000000000044947 */ /* 0x000fea0003800000 */
[----:B------:R-:W-:Y:S05]  /*1900*/  BPT.TRAP 0x1 ;  /* 0x000000040000795c */ /* 0x000fea0000300000 */
.L_x_25:
[----:B------:R-:W-:Y:S05]  /*1910*/  BSYNC.RECONVERGENT B0 ;  /* 0x0000000000007941 */ /* 0x000fea0003800200 */
.L_x_24:
[----:B------:R-:W-:Y:S02]  /*1920*/  UIADD3 UR13, UPT, UPT, UR6, 0x1, URZ ;  /* 0x00000001060d7890 */ /* 0x000fe4000fffe0ff */
[----:B------:R-:W-:Y:S02]  /*1930*/  UIADD3 UR18, UP1, UPT, UR24, 0x80, URZ ;  /* 0x0000008018127890 */ /* 0x000fe4000ff3e0ff */
[----:B------:R-:W-:Y:S02]  /*1940*/  UISETP.NE.AND UP0, UPT, UR13, 0xf, UPT ;  /* 0x0000000f0d00788c */ /* 0x000fe4000bf05270 */
[----:B------:R-:W-:Y:S02]  /*1950*/  ULEA UR32, UR6, UR4, 0xd ;  /* 0x0000000406207291 */ /* 0x000fe4000f8e68ff */
[----:B------:R-:W-:Y:S02]  /*1960*/  USEL UR9, URZ, 0x1, UP0 ;  /* 0x00000001ff097887 */ /* 0x000fe40008000000 */
[----:B------:R-:W-:Y:S02]  /*1970*/  USEL UR13, UR13, URZ, UP0 ;  /* 0x000000ff0d0d7287 */ /* 0x000fe40008000000 */
[----:B------:R-:W-:Y:S02]  /*1980*/  USHF.L.U32 UR34, UR16, 0x6, URZ ;  /* 0x0000000610227899 */ /* 0x000fe400080006ff */
[----:B------:R-:W-:Y:S01]  /*1990*/  ULEA UR8, UR13, UR4, 0x3 ;  /* 0x000000040d087291 */ /* 0x000fe2000f8e18ff */
[----:B------:R-:W-:Y:S01]  /*19a0*/  LOP3.LUT R15, R15, UR9, RZ, 0x3c, !PT ;  /* 0x000000090f0f7c12 */ /* 0x000fe2000f8e3cff */
[----:B------:R-:W-:Y:S02]  /*19b0*/  UIADD3.X UR19, UPT, UPT, URZ, UR25, URZ, UP1, !UPT ;  /* 0x00000019ff137290 */ /* 0x000fe40008ffe4ff */
[----:B------:R-:W-:Y:S01]  /*19c0*/  UIADD3 UR32, UPT, UPT, UR32, 0x3300, URZ ;  /* 0x0000330020207890 */ /* 0x000fe2000fffe0ff */
[----:B-1----:R-:W-:Y:S01]  /*19d0*/  SHF.L.U32 R2, R15, 0x1f, RZ ;  /* 0x0000001f0f027819 */ /* 0x002fe200000006ff */
[----:B------:R-:W-:Y:S02]  /*19e0*/  UIMAD UR5, UR6, 0x1800, UR4 ;  /* 0x00001800060578a4 */ /* 0x000fe4000f8e0204 */
[----:B------:R-:W-:Y:S01]  /*19f0*/  UIADD3 UR26, UP0, UPT, UR24, 0x180, URZ ;  /* 0x00000180181a7890 */ /* 0x000fe2000ff1e0ff */
[----:B------:R1:W1:Y:S01]  /*1a00*/  SYNCS.PHASECHK.TRANS64.TRYWAIT P0, [UR8+0x78], R2 ;  /* 0x00007802ff0075a7 */ /* 0x0002620008001108 */
[----:B------:R-:W-:Y:S01]  /*1a10*/  UMOV UR28, 0x0 ;  /* 0x00000000001c7882 */ /* 0x000fe20000000000 */
[----:B------:R-:W-:Y:S01]  /*1a20*/  UMOV UR29, 0x10000000 ;  /* 0x10000000001d7882 */ /* 0x000fe20000000000 */
[----:B------:R-:W-:Y:S01]  /*1a30*/  UIADD3 UR8, UPT, UPT, UR5, 0x21300, URZ ;  /* 0x0002130005087890 */ /* 0x000fe2000fffe0ff */
[----:B------:R1:W-:Y:S01]  /*1a40*/  UTMALDG.3D [UR32], [UR18], desc[UR28] ;  /* 0x00001c20120075b4 */ /* 0x0003e20008011000 */
[----:B------:R-:W-:Y:S02]  /*1a50*/  UIADD3.X UR27, UPT, UPT, URZ, UR25, URZ, UP0, !UPT ;  /* 0x00000019ff1b7290 */ /* 0x000fe400087fe4ff */
[----:B------:R-:W-:Y:S01]  /*1a60*/  UIADD3 UR16, UPT, UPT, UR16, 0x1, URZ ;  /* 0x0000000110107890 */ /* 0x000fe2000fffe0ff */
[----:B------:R-:W-:Y:S01]  /*1a70*/  UMOV UR12, UR36 ;  /* 0x00000024000c7c82 */ /* 0x000fe20008000000 */
[----:B------:R-:W-:Y:S01]  /*1a80*/  UMOV UR9, UR33 ;  /* 0x0000002100097c82 */ /* 0x000fe20008000000 */
[----:B------:R-:W-:Y:S01]  /*1a90*/  UMOV UR10, UR34 ;  /* 0x00000022000a7c82 */ /* 0x000fe20008000000 */
[----:B------:R-:W-:Y:S03]  /*1aa0*/  UISETP.NE.AND UP0, UPT, UR16, UR7, UPT ;  /* 0x000000071000728c */ /* 0x000fe6000bf05270 */
[----:B------:R1:W-:Y:S01]  /*1ab0*/  UTMALDG.3D [UR8], [UR26], desc[UR28] ;  /* 0x00001c081a0075b4 */ /* 0x0003e20008011000 */
[----:B------:R-:W-:Y:S01]  /*1ac0*/  UMOV UR23, UR7 ;  /* 0x0000000700177c82 */ /* 0x000fe20008000000 */
[----:B------:R-:W-:Y:S04]  /*1ad0*/  UMOV UR6, UR13 ;  /* 0x0000000d00067c82 */ /* 0x000fe80008000000 */
[----:B------:R-:W-:Y:S05]  /*1ae0*/  BRA.U UP0, `(.L_x_26) ;  /* 0xfffffffd00607547 */ /* 0x000fea000b83ffff */
.L_x_21:
[----:B------:R-:W-:Y:S01]  /*1af0*/  ULEA UR5, UR13, UR4, 0x3 ;  /* 0x000000040d057291 */ /* 0x000fe2000f8e18ff */
[----:B-1----:R-:W-:Y:S01]  /*1b00*/  SHF.L.U32 R2, R15, 0x1f, RZ ;  /* 0x0000001f0f027819 */ /* 0x002fe200000006ff */
[----:B------:R-:W-:Y:S01]  /*1b10*/  @!P1 SYNCS.ARRIVE.TRANS64.A1T0 RZ, [UR4+0x118], RZ ;  /* 0x000118ffffff99a7 */ /* 0x000fe20008100004 */
[----:B------:R-:W-:-:S06]  /*1b20*/  UISETP.GT.AND UP0, UPT, UR22, UR21, UPT ;  /* 0x000000151600728c */ /* 0x000fcc000bf04270 */
[----:B--2---:R1:W2:Y:S03]  /*1b30*/  SYNCS.PHASECHK.TRANS64.TRYWAIT P0, [UR5+0x78], R2 ;  /* 0x00007802ff0075a7 */ /* 0x0042a60008001105 */
[----:B------:R-:W-:Y:S05]  /*1b40*/  BRA.U !UP0, `(.L_x_27) ;  /* 0x0000000108ac7547 */ /* 0x000fea000b800000 */
[----:B------:R-:W-:Y:S01]  /*1b50*/  UIADD3 UR26, UPT, UPT, UR14, UR23, URZ ;  /* 0x000000170e1a7290 */ /* 0x000fe2000fffe0ff */
[----:B------:R-:W-:-:S11]  /*1b60*/  UMOV UR6, UR13 ;  /* 0x0000000d00067c82 */ /* 0x000fd60008000000 */
.L_x_32:
[----:B--2---:R-:W-:Y:S01]  /*1b70*/  @!P5 MOV R3, 0x3800 ;  /* 0x000038000003d802 */ /* 0x004fe20000000f00 */
[----:B-1----:R-:W-:Y:S01]  /*1b80*/  ULEA UR17, UR6, UR4, 0x3 ;  /* 0x0000000406117291 */ /* 0x002fe2000f8e18ff */
[----:B--2---:R-:W-:Y:S11]  /*1b90*/  @P0 BRA `(.L_x_28) ;  /* 0x00000000000c0947 */ /* 0x004ff60003800000 */
[----:B------:R-:W-:Y:S04]  /*1ba0*/  SHF.L.U32 R4, R15, 0x1f, RZ ;  /* 0x0000001f0f047819 */ /* 0x000fe800000006ff */
[----:B------:R-:W2:Y:S02]  /*1bb0*/  SYNCS.PHASECHK.TRANS64.TRYWAIT P0, [UR17+0x78], R4 ;  /* 0x00007804ff0075a7 */ /* 0x000ea40008001111 */
[----:B--2---:R-:W-:Y:S05]  /*1bc0*/  @!P0 BRA `(.L_x_29) ;  /* 0x0000005000cc8947 */ /* 0x004fea0003800000 */
.L_x_28:
[----:B------:R2:W-:Y:S01]  /*1bd0*/  @!P5 SYNCS.ARRIVE.TRANS64 RZ, [UR17], R3 ;  /* 0x00000003ffffd9a7 */ /* 0x0005e20008000011 */
[----:B------:R-:W-:Y:S04]  /*1be0*/  BSSY.RECONVERGENT B0, `(.L_x_30) ;  /* 0x0000003000007945 */ /* 0x000fe80003800200 */
[----:B------:R-:W-:Y:S05]  /*1bf0*/  @P4 BRA `(.L_x_31) ;  /* 0x0000000000044947 */ /* 0x000fea0003800000 */
[----:B------:R-:W-:Y:S05]  /*1c00*/  BPT.TRAP 0x1 ;  /* 0x000000040000795c */ /* 0x000fea0000300000 */
.L_x_31:
[----:B------:R-:W-:Y:S05]  /*1c10*/  BSYNC.RECONVERGENT B0 ;  /* 0x0000000000007941 */ /* 0x000fea0003800200 */
.L_x_30:
[----:B------:R-:W-:Y:S02]  /*1c20*/  UIADD3 UR13, UPT, UPT, UR6, 0x1, URZ ;  /* 0x00000001060d7890 */ /* 0x000fe4000fffe0ff */
[----:B------:R-:W-:Y:S02]  /*1c30*/  ULEA UR16, UR6, UR4, 0xd ;  /* 0x0000000406107291 */ /* 0x000fe4000f8e68ff */
[----:B------:R-:W-:Y:S02]  /*1c40*/  UISETP.NE.AND UP0, UPT, UR13, 0xf, UPT ;  /* 0x0000000f0d00788c */ /* 0x000fe4000bf05270 */
[----:B------:R-:W-:Y:S02]  /*1c50*/  UIADD3 UR32, UP1, UPT, UR24, 0x80, URZ ;  /* 0x0000008018207890 */ /* 0x000fe4000ff3e0ff */
[----:B------:R-:W-:Y:S02]  /*1c60*/  USEL UR9, URZ, 0x1, UP0 ;  /* 0x00000001ff097887 */ /* 0x000fe40008000000 */
[----:B------:R-:W-:Y:S02]  /*1c70*/  USEL UR13, UR13, URZ, UP0 ;  /* 0x000000ff0d0d7287 */ /* 0x000fe40008000000 */
[----:B------:R-:W-:Y:S02]  /*1c80*/  USHF.L.U32 UR18, UR23, 0x6, URZ ;  /* 0x0000000617127899 */ /* 0x000fe400080006ff */
[----:B------:R-:W-:Y:S01]  /*1c90*/  ULEA UR8, UR13, UR4, 0x3 ;  /* 0x000000040d087291 */ /* 0x000fe2000f8e18ff */
[----:B------:R-:W-:Y:S01]  /*1ca0*/  LOP3.LUT R15, R15, UR9, RZ, 0x3c, !PT ;  /* 0x000000090f0f7c12 */ /* 0x000fe2000f8e3cff */
[----:B------:R-:W-:Y:S02]  /*1cb0*/  UIADD3 UR16, UPT, UPT, UR16, 0x3300, URZ ;  /* 0x0000330010107890 */ /* 0x000fe4000fffe0ff */
[----:B------:R-:W-:Y:S01]  /*1cc0*/  UIADD3.X UR33, UPT, UPT, URZ, UR25, URZ, UP1, !UPT ;  /* 0x00000019ff217290 */ /* 0x000fe20008ffe4ff */
[----:B-1----:R-:W-:Y:S01]  /*1cd0*/  SHF.L.U32 R2, R15, 0x1f, RZ ;  /* 0x0000001f0f027819 */ /* 0x002fe200000006ff */
[----:B------:R-:W-:Y:S02]  /*1ce0*/  UIMAD UR5, UR6, 0x1800, UR4 ;  /* 0x00001800060578a4 */ /* 0x000fe4000f8e0204 */
[----:B------:R-:W-:Y:S01]  /*1cf0*/  UIADD3 UR30, UP0, UPT, UR24, 0x180, URZ ;  /* 0x00000180181e7890 */ /* 0x000fe2000ff1e0ff */
[----:B------:R1:W1:Y:S01]  /*1d00*/  SYNCS.PHASECHK.TRANS64.TRYWAIT P0, [UR8+0x78], R2 ;  /* 0x00007802ff0075a7 */ /* 0x0002620008001108 */
[----:B------:R-:W-:Y:S01]  /*1d10*/  UIADD3 UR8, UPT, UPT, UR5, 0x21300, URZ ;  /* 0x0002130005087890 */ /* 0x000fe2000fffe0ff */
[----:B------:R-:W-:Y:S01]  /*1d20*/  UMOV UR28, 0x0 ;  /* 0x00000000001c7882 */ /* 0x000fe20000000000 */
[----:B------:R-:W-:Y:S01]  /*1d30*/  UMOV UR29, 0x10000000 ;  /* 0x10000000001d7882 */ /* 0x000fe20000000000 */
[----:B------:R-:W-:Y:S01]  /*1d40*/  UMOV UR19, UR35 ;  /* 0x0000002300137c82 */ /* 0x000fe20008000000 */
[----:B------:R-:W-:Y:S01]  /*1d50*/  UMOV UR20, UR36 ;  /* 0x0000002400147c82 */ /* 0x000fe20008000000 */
[----:B------:R-:W-:Y:S01]  /*1d60*/  UIADD3.X UR31, UPT, UPT, URZ, UR25, URZ, UP0, !UPT ;  /* 0x00000019ff1f7290 */ /* 0x000fe200087fe4ff */
[----:B------:R1:W-:Y:S01]  /*1d70*/  UTMALDG.3D [UR16], [UR32], desc[UR28] ;  /* 0x00001c10200075b4 */ /* 0x0003e20008011000 */
[----:B------:R-:W-:Y:S01]  /*1d80*/  UIADD3 UR23, UPT, UPT, UR23, 0x1, URZ ;  /* 0x0000000117177890 */ /* 0x000fe2000fffe0ff */
[----:B------:R-:W-:Y:S01]  /*1d90*/  UMOV UR12, UR36 ;  /* 0x00000024000c7c82 */ /* 0x000fe20008000000 */
[----:B------:R-:W-:Y:S01]  /*1da0*/  UMOV UR9, UR17 ;  /* 0x0000001100097c82 */ /* 0x000fe20008000000 */
[----:B------:R-:W-:Y:S01]  /*1db0*/  UMOV UR10, UR18 ;  /* 0x00000012000a7c82 */ /* 0x000fe20008000000 */
[----:B------:R-:W-:Y:S03]  /*1dc0*/  UISETP.NE.AND UP0, UPT, UR23, UR26, UPT ;  /* 0x0000001a1700728c */ /* 0x000fe6000bf05270 */
[----:B------:R1:W-:Y:S01]  /*1dd0*/  UTMALDG.3D [UR8], [UR30], desc[UR28] ;  /* 0x00001c081e0075b4 */ /* 0x0003e20008011000 */
[----:B------:R-:W-:Y:S05]  /*1de0*/  UMOV UR6, UR13 ;  /* 0x0000000d00067c82 */ /* 0x000fea0008000000 */
[----:B------:R-:W-:Y:S05]  /*1df0*/  BRA.U UP0, `(.L_x_32) ;  /* 0xfffffffd005c7547 */ /* 0x000fea000b83ffff */
.L_x_27:
[C---:B-1----:R-:W-:Y:S01]  /*1e00*/  LEA R2, R14.reuse, UR4, 0x3 ;  /* 0x000000040e027c11 */ /* 0x042fe2000f8e18ff */
[----:B------:R-:W-:Y:S01]  /*1e10*/  NOP ;  /* 0x0000000000007918 */ /* 0x000fe20000000000 */
[----:B--2---:R-:W-:Y:S02]  /*1e20*/  SHF.L.U32 R3, R13, 0x1f, RZ ;  /* 0x0000001f0d037819 */ /* 0x004fe400000006ff */
[----:B------:R-:W-:Y:S02]  /*1e30*/  LEA R4, R14, UR4, 0x4 ;  /* 0x000000040e047c11 */ /* 0x000fe4000f8e20ff */
[----:B------:R-:W1:Y:S02]  /*1e40*/  SYNCS.PHASECHK.TRANS64.TRYWAIT P0, [R2+URZ+0x120], R3 ;  /* 0x00012003020075a7 */ /* 0x000e6400080011ff */
[----:B-1----:R-:W-:Y:S05]  /*1e50*/  @!P0 BRA `(.L_x_33) ;  /* 0x0000005000408947 */ /* 0x002fea0003800000 */
.L_x_119:
[----:B------:R-:W2:Y:S01]  /*1e60*/  LDS.128 R4, [R4+0x1b0] ;  /* 0x0001b00004047984 */ /* 0x000ea20000000c00 */
[----:B---3--:R-:W-:Y:S01]  /*1e70*/  ISETP.GE.AND P0, PT, R44, 0x1, PT ;  /* 0x000000012c00780c */ /* 0x008fe20003f06270 */
[----:B-1----:R-:W-:Y:S01]  /*1e80*/  VIADD R2, R2, 0x130 ;  /* 0x0000013002027836 */ /* 0x002fe20000000000 */
[----:B------:R-:W-:Y:S01]  /*1e90*/  @!PT LDS RZ, [RZ] ;  /* 0x00000000fffff984 */ /* 0x000fe20000000800 */
[----:B------:R-:W-:Y:S01]  /*1ea0*/  @!PT LDS RZ, [RZ] ;  /* 0x00000000fffff984 */ /* 0x000fe20000000800 */
[----:B------:R-:W-:Y:S01]  /*1eb0*/  @!PT LDS RZ, [RZ] ;  /* 0x00000000fffff984 */ /* 0x000fe20000000800 */
[----:B------:R-:W-:Y:S01]  /*1ec0*/  @!PT LDS RZ, [RZ] ;  /* 0x00000000fffff984 */ /* 0x000fe20000000800 */
[----:B------:R1:W-:Y:S06]  /*1ed0*/  MEMBAR.ALL.CTA ;  /* 0x0000000000007992 */ /* 0x0003ec0000008000 */
[----:B-1----:R-:W1:Y:S01]  /*1ee0*/  FENCE.VIEW.ASYNC.S ;  /* 0x00000000000073c6 */ /* 0x002e620000000000 */
[----:B------:R-:W-:-:S04]  /*1ef0*/  PRMT R2, RZ, 0x654, R2 ;  /* 0x00000654ff027816 */ /* 0x000fc80000000002 */
[----:B-1----:R1:W-:Y:S01]  /*1f00*/  SYNCS.ARRIVE.TRANS64.RED.A1T0 RZ, [R2+URZ], RZ ;  /* 0x000000ff02ff79a7 */ /* 0x0023e200081004ff */
[----:B--2---:R-:W-:-:S13]  /*1f10*/  LOP3.LUT P2, RZ, R6, 0x1, RZ, 0xc0, !PT ;  /* 0x0000000106ff7812 */ /* 0x004fda000784c0ff */
[----:B------:R-:W-:Y:S01]  /*1f20*/  @P2 SHF.R.U32.HI R3, RZ, 0x10, R5 ;  /* 0x00000010ff032819 */ /* 0x000fe20000011605 */
[----:B------:R-:W-:Y:S01]  /*1f30*/  VOTEU.ANY UP0, P2 ;  /* 0x0000000000ff7886 */ /* 0x000fe20001000100 */
[----:B------:R-:W-:Y:S02]  /*1f40*/  @P2 MOV R10, R4 ;  /* 0x00000004000a2202 */ /* 0x000fe40000000f00 */
[----:B------:R-:W-:Y:S02]  /*1f50*/  @P2 R2UR.BROADCAST UR5, R3 ;  /* 0x00000000030522ca */ /* 0x000fe400008e0000 */
[----:B------:R-:W-:-:S11]  /*1f60*/  @P2 LOP3.LUT R9, R5, 0xffff, RZ, 0xc0, !PT ;  /* 0x0000ffff05092812 */ /* 0x000fd600078ec0ff */
[----:B------:R-:W-:Y:S01]  /*1f70*/  @UP0 UMOV UR36, UR5 ;  /* 0x0000000500240c82 */ /* 0x000fe20008000000 */
[----:B-1----:R-:W-:Y:S05]  /*1f80*/  @!P0 BRA `(.L_x_34) ;  /* 0x0000000000b88947 */ /* 0x002fea0003800000 */
[----:B------:R-:W4:Y:S01]  /*1f90*/  LDC.64 R4, c[0x0][0xb18] ;  /* 0x0002c600ff047b82 */ /* 0x000f220000000a00 */
[----:B------:R-:W-:-:S07]  /*1fa0*/  ISETP.NE.AND P3, PT, R44, 0x1, PT ;  /* 0x000000012c00780c */ /* 0x000fce0003f65270 */
[----:B------:R-:W1:Y:S08]  /*1fb0*/  LDC.64 R6, c[0x0][0xb10] ;  /* 0x0002c400ff067b82 */ /* 0x000e700000000a00 */
[----:B------:R-:W2:Y:S08]  /*1fc0*/  LDC R16, c[0x0][0xb20] ;  /* 0x0002c800ff107b82 */ /* 0x000eb00000000800 */
[----:B------:R-:W3:Y:S01]  /*1fd0*/  LDC R17, c[0x0][0xb0c] ;  /* 0x0002c300ff117b82 */ /* 0x000ee20000000800 */
[----:B----4-:R-:W-:Y:S01]  /*1fe0*/  IMAD.HI.U32 R19, R0, R5, RZ ;  /* 0x0000000500137227 */ /* 0x010fe200078e00ff */
[----:B------:R-:W-:-:S03]  /*1ff0*/  ISETP.NE.AND P0, PT, R4, 0x1, PT ;  /* 0x000000010400780c */ /* 0x000fc60003f05270 */
[----:B------:R-:W-:-:S03]  /*2000*/  IMAD.HI.U32 R5, R9, R5, RZ ;  /* 0x0000000509057227 */ /* 0x000fc600078e00ff */
[----:B------:R-:W4:Y:S01]  /*2010*/  LDC.64 R2, c[0x0][0xb28] ;  /* 0x0002ca00ff027b82 */ /* 0x000f220000000a00 */
[----:B-1----:R-:W-:-:S04]  /*2020*/  IMAD.HI.U32 R20, R8, R6, RZ ;  /* 0x0000000608147227 */ /* 0x002fc800078e00ff */
[----:B------:R-:W-:Y:S01]  /*2030*/  IMAD.HI.U32 R21, R10, R6, RZ ;  /* 0x000000060a157227 */ /* 0x000fe200078e00ff */
[----:B------:R-:W-:Y:S02]  /*2040*/  SHF.R.U32.HI R20, RZ, R7, R20 ;  /* 0x00000007ff147219 */ /* 0x000fe40000011614 */
[-C--:B--2---:R-:W-:Y:S02]  /*2050*/  SHF.R.U32.HI R19, RZ, R16.reuse, R19 ;  /* 0x00000010ff137219 */ /* 0x084fe40000011613 */
[----:B------:R-:W-:Y:S02]  /*2060*/  SHF.R.U32.HI R5, RZ, R16, R5 ;  /* 0x00000010ff057219 */ /* 0x000fe40000011605 */
[----:B------:R-:W-:Y:S02]  /*2070*/  SEL R19, R0, R19, !P0 ;  /* 0x0000001300137207 */ /* 0x000fe40004000000 */
[----:B------:R-:W-:Y:S02]  /*2080*/  SHF.R.U32.HI R21, RZ, R7, R21 ;  /* 0x00000007ff157219 */ /* 0x000fe40000011615 */
[----:B---3--:R-:W-:-:S02]  /*2090*/  ISETP.NE.AND P1, PT, R17, 0x1, PT ;  /* 0x000000011100780c */ /* 0x008fc40003f25270 */
[----:B------:R-:W-:Y:S02]  /*20a0*/  SEL R5, R9, R5, !P0 ;  /* 0x0000000509057207 */ /* 0x000fe40004000000 */
[----:B------:R-:W-:Y:S02]  /*20b0*/  SEL R20, R8, R20, !P1 ;  /* 0x0000001408147207 */ /* 0x000fe40004800000 */
[----:B------:R-:W-:Y:S01]  /*20c0*/  SEL R21, R10, R21, !P1 ;  /* 0x000000150a157207 */ /* 0x000fe20004800000 */
[----:B----4-:R-:W-:-:S04]  /*20d0*/  IMAD.HI.U32 R18, R19, R2, RZ ;  /* 0x0000000213127227 */ /* 0x010fc800078e00ff */
        /* <DEDUP_REMOVED lines=10> */
[----:B------:R-:W-:-:S04]  /*2180*/  @!P0 IMAD.HI.U32 R7, R21, R2, RZ ;  /* 0x0000000215078227 */ /* 0x000fc800078e00ff */
[----:B------:R-:W-:Y:S01]  /*2190*/  IMAD.MOV R2, RZ, RZ, -R6 ;  /* 0x000000ffff027224 */ /* 0x000fe200078e0a06 */
[----:B------:R-:W-:Y:S02]  /*21a0*/  @!P0 SHF.R.U32.HI R3, RZ, R3, R7 ;  /* 0x00000003ff038219 */ /* 0x000fe40000011607 */
[----:B------:R-:W-:Y:S01]  /*21b0*/  IADD3 R7, PT, PT, -R5, RZ, RZ ;  /* 0x000000ff05077210 */ /* 0x000fe20007ffe1ff */
[----:B------:R-:W-:Y:S01]  /*21c0*/  IMAD R2, R44, R2, R5 ;  /* 0x000000022c027224 */ /* 0x000fe200078e0205 */
        /* <DEDUP_REMOVED lines=10> */
.L_x_34:
[----:B------:R-:W1:Y:S02]  /*2270*/  LDCU UR5, c[0x0][0xb30] ;  /* 0x00016600ff0577ac */ /* 0x000e640008000800 */
[----:B-1----:R-:W-:-:S09]  /*2280*/  UISETP.NE.AND UP0, UPT, UR5, 0x1, UPT ;  /* 0x000000010500788c */ /* 0x002fd2000bf05270 */
[----:B------:R-:W-:Y:S05]  /*2290*/  BRA.U UP0, `(.L_x_35) ;  /* 0x0000000100407547 */ /* 0x000fea000b800000 */
[----:B------:R-:W1:Y:S08]  /*22a0*/  LDC.64 R4, c[0x0][0xb10] ;  /* 0x0002c400ff047b82 */ /* 0x000e700000000a00 */
[----:B------:R-:W2:Y:S08]  /*22b0*/  LDC.64 R2, c[0x0][0xb18] ;  /* 0x0002c600ff027b82 */ /* 0x000eb00000000a00 */
[----:B------:R-:W3:Y:S08]  /*22c0*/  LDC R6, c[0x0][0xb20] ;  /* 0x0002c800ff067b82 */ /* 0x000ef00000000800 */
[----:B------:R-:W4:Y:S01]  /*22d0*/  LDC R7, c[0x0][0xb0c] ;  /* 0x0002c300ff077b82 */ /* 0x000f220000000800 */
[----:B-1----:R-:W-:-:S05]  /*22e0*/  IMAD.HI.U32 R4, R10, R4, RZ ;  /* 0x000000040a047227 */ /* 0x002fca00078e00ff */
[----:B------:R-:W-:Y:S01]  /*22f0*/  SHF.R.U32.HI R4, RZ, R5, R4 ;  /* 0x00000005ff047219 */ /* 0x000fe20000011604 */
[----:B--2---:R-:W-:Y:S01]  /*2300*/  IMAD.HI.U32 R3, R9, R3, RZ ;  /* 0x0000000309037227 */ /* 0x004fe200078e00ff */
[----:B------:R-:W-:-:S04]  /*2310*/  ISETP.NE.AND P0, PT, R2, 0x1, PT ;  /* 0x000000010200780c */ /* 0x000fc80003f05270 */
[----:B---3--:R-:W-:-:S04]  /*2320*/  SHF.R.U32.HI R3, RZ, R6, R3 ;  /* 0x00000006ff037219 */ /* 0x008fc80000011603 */
[----:B------:R-:W-:Y:S02]  /*2330*/  SEL R3, R9, R3, !P0 ;  /* 0x0000000309037207 */ /* 0x000fe40004000000 */
[----:B----4-:R-:W-:-:S04]  /*2340*/  ISETP.NE.AND P1, PT, R7, 0x1, PT ;  /* 0x000000010700780c */ /* 0x010fc80003f25270 */
[----:B------:R-:W-:-:S05]  /*2350*/  SEL R4, R10, R4, !P1 ;  /* 0x000000040a047207 */ /* 0x000fca0004800000 */
[----:B------:R-:W-:Y:S02]  /*2360*/  IMAD.IADD R5, R3, 0x1, -R4 ;  /* 0x0000000103057824 */ /* 0x000fe400078e0a04 */
[----:B------:R-:W-:Y:S02]  /*2370*/  IMAD.IADD R3, R4, 0x1, -R3 ;  /* 0x0000000104037824 */ /* 0x000fe400078e0a03 */
[----:B------:R-:W-:Y:S02]  /*2380*/  IMAD R10, R5, R7, R10 ;  /* 0x00000007050a7224 */ /* 0x000fe400078e020a */
[----:B------:R-:W-:-:S07]  /*2390*/  IMAD R9, R3, R2, R9 ;  /* 0x0000000203097224 */ /* 0x000fce00078e0209 */
.L_x_35:
[----:B------:R-:W-:Y:S01]  /*23a0*/  VIADD R14, R14, 0x1 ;  /* 0x000000010e0e7836 */ /* 0x000fe20000000000 */
[----:B------:R-:W-:Y:S01]  /*23b0*/  PLOP3.LUT P1, PT, PT, PT, PT, 0x80, 0x8 ;  /* 0x000000000008781c */ /* 0x000fe20003f2f070 */
[----:B------:R-:W-:Y:S02]  /*23c0*/  IMAD.IADD R77, R10, 0x1, R75 ;  /* 0x000000010a4d7824 */ /* 0x000fe400078e024b */
[----:B------:R-:W-:Y:S01]  /*23d0*/  IMAD.IADD R76, R9, 0x1, R74 ;  /* 0x00000001094c7824 */ /* 0x000fe200078e024a */
[----:B------:R-:W-:-:S04]  /*23e0*/  ISETP.NE.AND P0, PT, R14, 0x2, PT ;  /* 0x000000020e00780c */ /* 0x000fc80003f05270 */
[----:B------:R-:W-:Y:S02]  /*23f0*/  SEL R2, RZ, 0x1, P0 ;  /* 0x00000001ff027807 */ /* 0x000fe40000000000 */
[----:B------:R-:W-:Y:S02]  /*2400*/  SEL R14, R14, RZ, P0 ;  /* 0x000000ff0e0e7207 */ /* 0x000fe40000000000 */
[----:B------:R-:W-:Y:S01]  /*2410*/  LOP3.LUT R13, R13, R2, RZ, 0x3c, !PT ;  /* 0x000000020d0d7212 */ /* 0x000fe200078e3cff */
[----:B------:R-:W-:Y:S06]  /*2420*/  @P2 BRA `(.L_x_36) ;  /* 0xfffffff000982947 */ /* 0x000fec000383ffff */
[----:B------:R-:W-:Y:S01]  /*2430*/  UIADD3 UR4, UPT, UPT, UR4, 0x78, URZ ;  /* 0x0000007804047890 */ /* 0x000fe2000fffe0ff */
[----:B------:R-:W-:-:S03]  /*2440*/  SHF.L.U32 R2, R15, 0x1f, RZ ;  /* 0x0000001f0f027819 */ /* 0x000fc600000006ff */
[----:B------:R-:W-:-:S09]  /*2450*/  ULEA UR5, UR13, UR4, 0x3 ;  /* 0x000000040d057291 */ /* 0x000fd2000f8e18ff */
[----:B------:R-:W1:Y:S02]  /*2460*/  SYNCS.PHASECHK.TRANS64.TRYWAIT P0, [UR5], R2 ;  /* 0x00000002ff0075a7 */ /* 0x000e640008001105 */
[----:B-1----:R-:W-:Y:S05]  /*2470*/  @!P0 BRA `(.L_x_37) ;  /* 0x0000004800cc8947 */ /* 0x002fea0003800000 */
.L_x_121:
[----:B------:R-:W-:-:S04]  /*2480*/  UIADD3 UR6, UPT, UPT, UR13, 0x1, URZ ;  /* 0x000000010d067890 */ /* 0x000fc8000fffe0ff */
[----:B------:R-:W-:-:S04]  /*2490*/  UISETP.NE.AND UP0, UPT, UR6, 0xf, UPT ;  /* 0x0000000f0600788c */ /* 0x000fc8000bf05270 */
[----:B------:R-:W-:Y:S02]  /*24a0*/  USEL UR7, URZ, 0x1, UP0 ;  /* 0x00000001ff077887 */ /* 0x000fe40008000000 */
[----:B------:R-:W-:-:S04]  /*24b0*/  USEL UR6, UR6, URZ, UP0 ;  /* 0x000000ff06067287 */ /* 0x000fc80008000000 */
[----:B------:R-:W-:Y:S01]  /*24c0*/  ULEA UR5, UR6, UR4, 0x3 ;  /* 0x0000000406057291 */ /* 0x000fe2000f8e18ff */
[----:B-1----:R-:W-:-:S04]  /*24d0*/  LOP3.LUT R2, R15, UR7, RZ, 0x3c, !PT ;  /* 0x000000070f027c12 */ /* 0x002fc8000f8e3cff */
[----:B------:R-:W-:-:S04]  /*24e0*/  SHF.L.U32 R3, R2, 0x1f, RZ ;  /* 0x0000001f02037819 */ /* 0x000fc800000006ff */
[----:B------:R-:W1:Y:S02]  /*24f0*/  SYNCS.PHASECHK.TRANS64.TRYWAIT P0, [UR5], R3 ;  /* 0x00000003ff0075a7 */ /* 0x000e640008001105 */
[----:B-1----:R-:W-:Y:S05]  /*2500*/  @!P0 BRA `(.L_x_38) ;  /* 0x0000004800c08947 */ /* 0x002fea0003800000 */
.L_x_123:
[----:B------:R-:W-:-:S04]  /*2510*/  UIADD3 UR6, UPT, UPT, UR6, 0x1, URZ ;  /* 0x0000000106067890 */ /* 0x000fc8000fffe0ff */
[----:B------:R-:W-:-:S04]  /*2520*/  UISETP.NE.AND UP0, UPT, UR6, 0xf, UPT ;  /* 0x0000000f0600788c */ /* 0x000fc8000bf05270 */
[----:B------:R-:W-:Y:S02]  /*2530*/  USEL UR7, URZ, 0x1, UP0 ;  /* 0x00000001ff077887 */ /* 0x000fe40008000000 */
[----:B------:R-:W-:-:S04]  /*2540*/  USEL UR6, UR6, URZ, UP0 ;  /* 0x000000ff06067287 */ /* 0x000fc80008000000 */
[----:B------:R-:W-:Y:S01]  /*2550*/  ULEA UR5, UR6, UR4, 0x3 ;  /* 0x0000000406057291 */ /* 0x000fe2000f8e18ff */
[----:B------:R-:W-:-:S04]  /*2560*/  LOP3.LUT R2, R2, UR7, RZ, 0x3c, !PT ;  /* 0x0000000702027c12 */ /* 0x000fc8000f8e3cff */
[----:B-1----:R-:W-:-:S04]  /*2570*/  SHF.L.U32 R3, R2, 0x1f, RZ ;  /* 0x0000001f02037819 */ /* 0x002fc800000006ff */
[----:B------:R-:W1:Y:S02]  /*2580*/  SYNCS.PHASECHK.TRANS64.TRYWAIT P0, [UR5], R3 ;  /* 0x00000003ff0075a7 */ /* 0x000e640008001105 */
[----:B-1----:R-:W-:Y:S05]  /*2590*/  @!P0 BRA `(.L_x_39) ;  /* 0x0000004800b48947 */ /* 0x002fea0003800000 */
.L_x_125:
        /* <DEDUP_REMOVED lines=9> */
.L_x_127:
        /* <DEDUP_REMOVED lines=9> */
.L_x_129:
        /* <DEDUP_REMOVED lines=9> */
.L_x_131:
        /* <DEDUP_REMOVED lines=9> */
.L_x_133:
        /* <DEDUP_REMOVED lines=9> */
.L_x_135:
        /* <DEDUP_REMOVED lines=9> */
.L_x_137:
        /* <DEDUP_REMOVED lines=9> */
.L_x_139:
        /* <DEDUP_REMOVED lines=9> */
.L_x_141:
        /* <DEDUP_REMOVED lines=9> */
.L_x_143:
        /* <DEDUP_REMOVED lines=9> */
.L_x_145:
        /* <DEDUP_REMOVED lines=9> */
.L_x_147:
[----:B------:R-:W-:-:S04]  /*2bd0*/  UIADD3 UR6, UPT, UPT, UR6, 0x1, URZ ;  /* 0x0000000106067890 */ /* 0x000fc8000fffe0ff */
[----:B------:R-:W-:-:S04]  /*2be0*/  UISETP.NE.AND UP0, UPT, UR6, 0xf, UPT ;  /* 0x0000000f0600788c */ /* 0x000fc8000bf05270 */
[----:B------:R-:W-:Y:S02]  /*2bf0*/  USEL UR5, URZ, 0x1, UP0 ;  /* 0x00000001ff057887 */ /* 0x000fe40008000000 */
[----:B------:R-:W-:-:S04]  /*2c00*/  USEL UR6, UR6, URZ, UP0 ;  /* 0x000000ff06067287 */ /* 0x000fc80008000000 */
[----:B------:R-:W-:Y:S01]  /*2c10*/  ULEA UR6, UR6, UR4, 0x3 ;  /* 0x0000000406067291 */ /* 0x000fe2000f8e18ff */
[----:B------:R-:W-:-:S04]  /*2c20*/  LOP3.LUT R2, R2, UR5, RZ, 0x3c, !PT ;  /* 0x0000000502027c12 */ /* 0x000fc8000f8e3cff */
[----:B------:R-:W-:Y:S01]  /*2c30*/  SHF.L.U32 R2, R2, 0x1f, RZ ;  /* 0x0000001f02027819 */ /* 0x000fe200000006ff */
[----:B-1--4-:R-:W-:-:S07]  /*2c40*/  IMAD.U32 R0, RZ, RZ, UR6 ;  /* 0x00000006ff007e24 */ /* 0x012fce000f8e00ff */
.L_x_51:
[----:B-1----:R1:W2:Y:S02]  /*2c50*/  SYNCS.PHASECHK.TRANS64.TRYWAIT P0, [R0+URZ], R2 ;  /* 0x00000002000075a7 */ /* 0x0022a400080011ff */
[----:B--2---:R-:W-:Y:S05]  /*2c60*/  @!P0 NANOSLEEP.SYNCS 0x989680 ;  /* 0x009896800000895d */ /* 0x004fea0003900000 */
[----:B------:R-:W2:Y:S02]  /*2c70*/  @!P0 SYNCS.PHASECHK.TRANS64 P0, [R0+URZ], R2 ;  /* 0x00000002000085a7 */ /* 0x000ea400080010ff */
[----:B--2---:R-:W-:Y:S05]  /*2c80*/  @P0 EXIT ;  /* 0x000000000000094d */ /* 0x004fea0003800000 */
[----:B------:R-:W-:Y:S05]  /*2c90*/  BRA `(.L_x_51) ;  /* 0xfffffffc00ec7947 */ /* 0x000fea000383ffff */
.L_x_18:
[----:B------:R-:W-:-:S04]  /*2ca0*/  UISETP.NE.AND UP1, UPT, UR37, URZ, UPT ;  /* 0x000000ff2500728c */ /* 0x000fc8000bf25270 */
[----:B------:R-:W-:-:S09]  /*2cb0*/  UISETP.NE.OR UP1, UPT, UR8, 0x1, UP1 ;  /* 0x000000010800788c */ /* 0x000fd20008f25670 */
[----:B------:R-:W-:Y:S05]  /*2cc0*/  BRA.U UP1, `(.L_x_52) ;  /* 0x0000000501487547 */ /* 0x000fea000b800000 */
[----:B------:R-:W-:Y:S01]  /*2cd0*/  ISETP.NE.AND P2, PT, R2, RZ, PT ;  /* 0x000000ff0200720c */ /* 0x000fe20003f45270 */
[----:B------:R-:W-:Y:S01]  /*2ce0*/  IMAD.MOV.U32 R12, RZ, RZ, 0x1 ;  /* 0x00000001ff0c7424 */ /* 0x000fe200078e00ff */
[----:B------:R-:W-:Y:S02]  /*2cf0*/  CS2R R10, SRZ ;  /* 0x00000000000a7805 */ /* 0x000fe4000001ff00 */
[----:B------:R-:W-:Y:S01]  /*2d00*/  CS2R R8, SRZ ;  /* 0x0000000000087805 */ /* 0x000fe2000001ff00 */
[----:B------:R-:W-:Y:S01]  /*2d10*/  UMOV UR4, 0x400 ;  /* 0x0000040000047882 */ /* 0x000fe20000000000 */
[----:B------:R-:W-:Y:S01]  /*2d20*/  UMOV UR6, URZ ;  /* 0x000000ff00067c82 */ /* 0x000fe20008000000 */
[----:B------:R-:W-:-:S12]  /*2d30*/  ULEA UR37, UR37, UR4, 0x18 ;  /* 0x0000000425257291 */ /* 0x000fd8000f8ec0ff */
.L_x_56:
[----:B------:R-:W-:Y:S02]  /*2d40*/  LEA R0, R8, UR37, 0x3 ;  /* 0x0000002508007c11 */ /* 0x000fe4000f8e18ff */
[----:B------:R-:W-:-:S03]  /*2d50*/  SHF.L.U32 R4, R9, 0x1f, RZ ;  /* 0x0000001f09047819 */ /* 0x000fc600000006ff */
[----:B------:R-:W-:Y:S01]  /*2d60*/  VIADD R5, R0, 0x190 ;  /* 0x0000019000057836 */ /* 0x000fe20000000000 */
[----:B------:R-:W1:Y:S02]  /*2d70*/  SYNCS.PHASECHK.TRANS64.TRYWAIT P0, [R0+URZ+0x180], R4 ;  /* 0x00018004000075a7 */ /* 0x000e6400080011ff */
[----:B-1----:R-:W-:Y:S05]  /*2d80*/  @!P0 BRA `(.L_x_53) ;  /* 0x0000004400d88947 */ /* 0x002fea0003800000 */
.L_x_148:
[----:B------:R-:W-:Y:S01]  /*2d90*/  ULEA UR5, UR6, UR37, 0x3 ;  /* 0x0000002506057291 */ /* 0x000fe2000f8e18ff */
[----:B-1----:R-:W-:Y:S01]  /*2da0*/  PRMT R0, RZ, 0x654, R5 ;  /* 0x00000654ff007816 */ /* 0x002fe20000000005 */
[----:B------:R-:W-:Y:S01]  /*2db0*/  @!P2 IMAD.MOV.U32 R4, RZ, RZ, 0x10 ;  /* 0x00000010ff04a424 */ /* 0x000fe200078e00ff */
[----:B------:R-:W-:Y:S01]  /*2dc0*/  SHF.L.U32 R5, R12, 0x1f, RZ ;  /* 0x0000001f0c057819 */ /* 0x000fe200000006ff */
[----:B------:R-:W-:Y:S01]  /*2dd0*/  UIADD3 UR4, UPT, UPT, UR5, 0x120, URZ ;  /* 0x0000012005047890 */ /* 0x000fe2000fffe0ff */
[----:B------:R1:W-:Y:S05]  /*2de0*/  SYNCS.ARRIVE.TRANS64.RED.A1T0 RZ, [R0+URZ], RZ ;  /* 0x000000ff00ff79a7 */ /* 0x0003ea00081004ff */
[----:B------:R-:W-:Y:S01]  /*2df0*/  IMAD.U32 R6, RZ, RZ, UR4 ;  /* 0x00000004ff067e24 */ /* 0x000fe2000f8e00ff */
[----:B------:R-:W2:Y:S04]  /*2e00*/  SYNCS.PHASECHK.TRANS64.TRYWAIT P0, [UR5+0x130], R5 ;  /* 0x00013005ff0075a7 */ /* 0x000ea80008001105 */
[----:B------:R-:W-:Y:S01]  /*2e10*/  PRMT R6, R2, 0x654, R6 ;  /* 0x0000065402067816 */ /* 0x000fe20000000006 */
[----:B-12---:R-:W-:Y:S06]  /*2e20*/  @!P0 BRA `(.L_x_54) ;  /* 0x0000004400c48947 */ /* 0x006fec0003800000 */
.L_x_150:
[----:B------:R-:W-:Y:S01]  /*2e30*/  ULEA UR4, UR6, UR37, 0x4 ;  /* 0x0000002506047291 */ /* 0x000fe2000f8e20ff */
[----:B------:R-:W-:Y:S01]  /*2e40*/  SEL R3, R6, R3, !P2 ;  /* 0x0000000306037207 */ /* 0x000fe20005000000 */
[----:B------:R-:W-:Y:S01]  /*2e50*/  UIADD3 UR5, UPT, UPT, UR5, 0x120, URZ ;  /* 0x0000012005057890 */ /* 0x000fe2000fffe0ff */
[----:B-1----:R-:W-:Y:S01]  /*2e60*/  LEA R0, R11, UR37, 0x3 ;  /* 0x000000250b007c11 */ /* 0x002fe2000f8e18ff */
[----:B------:R-:W-:Y:S01]  /*2e70*/  UIADD3 UR4, UPT, UPT, UR4, 0x1b0, URZ ;  /* 0x000001b004047890 */ /* 0x000fe2000fffe0ff */
[----:B------:R1:W-:Y:S01]  /*2e80*/  @!P2 SYNCS.ARRIVE.TRANS64.RED RZ, [R3+URZ], R4 ;  /* 0x0000000403ffa9a7 */ /* 0x0003e200080004ff */
[----:B------:R-:W-:Y:S01]  /*2e90*/  UIADD3 UR6, UPT, UPT, UR6, 0x1, URZ ;  /* 0x0000000106067890 */ /* 0x000fe2000fffe0ff */
[----:B------:R-:W-:-:S03]  /*2ea0*/  VIADD R8, R8, 0x1 ;  /* 0x0000000108087836 */ /* 0x000fc60000000000 */
[----:B------:R-:W-:Y:S02]  /*2eb0*/  UISETP.NE.AND UP0, UPT, UR6, 0x2, UPT ;  /* 0x000000020600788c */ /* 0x000fe4000bf05270 */
[----:B------:R-:W-:Y:S01]  /*2ec0*/  ISETP.NE.AND P0, PT, R8, 0x2, PT ;  /* 0x000000020800780c */ /* 0x000fe20003f05270 */
[----:B------:R-:W-:Y:S06]  /*2ed0*/  UGETNEXTWORKID.BROADCAST [UR4], [UR5] ;  /* 0x00000000040073ca */ /* 0x000fec0008000100 */
[----:B------:R-:W-:Y:S02]  /*2ee0*/  USEL UR4, URZ, 0x1, UP0 ;  /* 0x00000001ff047887 */ /* 0x000fe40008000000 */
[----:B------:R-:W-:-:S04]  /*2ef0*/  USEL UR6, UR6, URZ, UP0 ;  /* 0x000000ff06067287 */ /* 0x000fc80008000000 */
[----:B------:R-:W-:Y:S02]  /*2f00*/  LOP3.LUT R12, R12, UR4, RZ, 0x3c, !PT ;  /* 0x000000040c0c7c12 */ /* 0x000fe4000f8e3cff */
[----:B-1----:R-:W-:-:S04]  /*2f10*/  SHF.L.U32 R4, R10, 0x1f, RZ ;  /* 0x0000001f0a047819 */ /* 0x002fc800000006ff */
[----:B------:R-:W1:Y:S02]  /*2f20*/  SYNCS.PHASECHK.TRANS64.TRYWAIT P1, [R0+URZ+0x120], R4 ;  /* 0x00012004000075a7 */ /* 0x000e6400080211ff */
[----:B-1----:R-:W-:Y:S05]  /*2f30*/  @!P1 BRA `(.L_x_55) ;  /* 0x0000004400989947 */ /* 0x002fea0003800000 */
.L_x_151:
[C---:B-1----:R-:W-:Y:S01]  /*2f40*/  LEA R4, R11.reuse, UR37, 0x4 ;  /* 0x000000250b047c11 */ /* 0x042fe2000f8e20ff */
[----:B------:R-:W-:Y:S01]  /*2f50*/  VIADD R0, R0, 0x130 ;  /* 0x0000013000007836 */ /* 0x000fe20000000000 */
[----:B------:R-:W-:Y:S01]  /*2f60*/  SEL R8, R8, RZ, P0 ;  /* 0x000000ff08087207 */ /* 0x000fe20000000000 */
[----:B------:R-:W-:-:S03]  /*2f70*/  VIADD R11, R11, 0x1 ;  /* 0x000000010b0b7836 */ /* 0x000fc60000000000 */
[----:B------:R-:W1:Y:S01]  /*2f80*/  LDS.128 R4, [R4+0x1b0] ;  /* 0x0001b00004047984 */ /* 0x000e620000000c00 */
[----:B------:R-:W-:Y:S02]  /*2f90*/  PRMT R0, RZ, 0x654, R0 ;  /* 0x00000654ff007816 */ /* 0x000fe40000000000 */
[C---:B------:R-:W-:Y:S01]  /*2fa0*/  ISETP.NE.AND P1, PT, R11.reuse, 0x2, PT ;  /* 0x000000020b00780c */ /* 0x040fe20003f25270 */
[----:B------:R-:W-:Y:S01]  /*2fb0*/  @!PT LDS RZ, [RZ] ;  /* 0x00000000fffff984 */ /* 0x000fe20000000800 */
[----:B------:R-:W-:Y:S01]  /*2fc0*/  @!PT LDS RZ, [RZ] ;  /* 0x00000000fffff984 */ /* 0x000fe20000000800 */
[----:B------:R-:W-:Y:S01]  /*2fd0*/  @!PT LDS RZ, [RZ] ;  /* 0x00000000fffff984 */ /* 0x000fe20000000800 */
[----:B------:R-:W-:Y:S01]  /*2fe0*/  @!PT LDS RZ, [RZ] ;  /* 0x00000000fffff984 */ /* 0x000fe20000000800 */
[----:B------:R2:W-:Y:S06]  /*2ff0*/  MEMBAR.ALL.CTA ;  /* 0x0000000000007992 */ /* 0x0005ec0000008000 */
[----:B--2---:R-:W2:Y:S01]  /*3000*/  FENCE.VIEW.ASYNC.S ;  /* 0x00000000000073c6 */ /* 0x004ea20000000000 */
[----:B------:R-:W-:Y:S01]  /*3010*/  SEL R11, R11, RZ, P1 ;  /* 0x000000ff0b0b7207 */ /* 0x000fe20000800000 */
[----:B--2---:R2:W-:Y:S01]  /*3020*/  SYNCS.ARRIVE.TRANS64.RED.A1T0 RZ, [R0+URZ], RZ ;  /* 0x000000ff00ff79a7 */ /* 0x0045e200081004ff */
[----:B-1----:R-:W-:-:S02]  /*3030*/  LOP3.LUT P3, RZ, R6, 0x1, RZ, 0xc0, !PT ;  /* 0x0000000106ff7812 */ /* 0x002fc4000786c0ff */
[----:B------:R-:W-:-:S04]  /*3040*/  SEL R4, RZ, 0x1, P1 ;  /* 0x00000001ff047807 */ /* 0x000fc80000800000 */
[----:B------:R-:W-:Y:S02]  /*3050*/  LOP3.LUT R10, R10, R4, RZ, 0x3c, !PT ;  /* 0x000000040a0a7212 */ /* 0x000fe400078e3cff */
[----:B--2---:R-:W-:-:S04]  /*3060*/  SEL R0, RZ, 0x1, P0 ;  /* 0x00000001ff007807 */ /* 0x004fc80000000000 */
[----:B------:R-:W-:Y:S01]  /*3070*/  LOP3.LUT R9, R9, R0, RZ, 0x3c, !PT ;  /* 0x0000000009097212 */ /* 0x000fe200078e3cff */
[----:B------:R-:W-:Y:S06]  /*3080*/  @P3 BRA `(.L_x_56) ;  /* 0xfffffffc002c3947 */ /* 0x000fec000383ffff */
[----:B------:R-:W-:Y:S01]  /*3090*/  ULEA UR5, UR6, UR37, 0x3 ;  /* 0x0000002506057291 */ /* 0x000fe2000f8e18ff */
[----:B------:R-:W-:-:S08]  /*30a0*/  SHF.L.U32 R2, R12, 0x1f, RZ ;  /* 0x0000001f0c027819 */ /* 0x000fd000000006ff */
[----:B------:R-:W1:Y:S02]  /*30b0*/  SYNCS.PHASECHK.TRANS64 P0, [UR5+0x130], R2 ;  /* 0x00013002ff0075a7 */ /* 0x000e640008001005 */
[----:B-1----:R-:W-:Y:S05]  /*30c0*/  @P0 BRA `(.L_x_57) ;  /* 0x0000000000080947 */ /* 0x002fea0003800000 */
[----:B------:R-:W1:Y:S02]  /*30d0*/  SYNCS.PHASECHK.TRANS64.TRYWAIT P0, [UR5+0x130], R2 ;  /* 0x00013002ff0075a7 */ /* 0x000e640008001105 */
[----:B-1----:R-:W-:Y:S05]  /*30e0*/  @!P0 BRA `(.L_x_58) ;  /* 0x0000004400408947 */ /* 0x002fea0003800000 */
.L_x_57:
[----:B------:R-:W-:-:S04]  /*30f0*/  UIADD3 UR4, UPT, UPT, UR6, 0x1, URZ ;  /* 0x0000000106047890 */ /* 0x000fc8000fffe0ff */
[----:B------:R-:W-:-:S04]  /*3100*/  UISETP.NE.AND UP0, UPT, UR4, 0x2, UPT ;  /* 0x000000020400788c */ /* 0x000fc8000bf05270 */
[----:B------:R-:W-:Y:S02]  /*3110*/  USEL UR7, URZ, 0x1, UP0 ;  /* 0x00000001ff077887 */ /* 0x000fe40008000000 */
[----:B------:R-:W-:-:S04]  /*3120*/  USEL UR4, UR4, URZ, UP0 ;  /* 0x000000ff04047287 */ /* 0x000fc80008000000 */
[----:B------:R-:W-:Y:S01]  /*3130*/  ULEA UR4, UR4, UR37, 0x3 ;  /* 0x0000002504047291 */ /* 0x000fe2000f8e18ff */
[----:B-1----:R-:W-:-:S04]  /*3140*/  LOP3.LUT R2, R12, UR7, RZ, 0x3c, !PT ;  /* 0x000000070c027c12 */ /* 0x002fc8000f8e3cff */
[----:B------:R-:W-:-:S04]  /*3150*/  SHF.L.U32 R0, R2, 0x1f, RZ ;  /* 0x0000001f02007819 */ /* 0x000fc800000006ff */
[----:B------:R-:W1:Y:S02]  /*3160*/  SYNCS.PHASECHK.TRANS64 P0, [UR4+0x130], R0 ;  /* 0x00013000ff0075a7 */ /* 0x000e640008001004 */
[----:B-1----:R-:W-:Y:S05]  /*3170*/  @P0 EXIT ;  /* 0x000000000000094d */ /* 0x002fea0003800000 */
[----:B------:R-:W-:Y:S02]  /*3180*/  SHF.L.U32 R2, R2, 0x1f, RZ ;  /* 0x0000001f02027819 */ /* 0x000fe400000006ff */
[----:B------:R-:W-:-:S07]  /*3190*/  MOV R0, UR4 ;  /* 0x0000000400007c02 */ /* 0x000fce0008000f00 */
.L_x_59:
[----:B-1----:R1:W2:Y:S02]  /*31a0*/  SYNCS.PHASECHK.TRANS64.TRYWAIT P0, [R0+URZ+0x130], R2 ;  /* 0x00013002000075a7 */ /* 0x0022a400080011ff */
[----:B--2---:R-:W-:Y:S05]  /*31b0*/  @!P0 NANOSLEEP.SYNCS 0x989680 ;  /* 0x009896800000895d */ /* 0x004fea0003900000 */
[----:B------:R-:W2:Y:S02]  /*31c0*/  @!P0 SYNCS.PHASECHK.TRANS64 P0, [R0+URZ+0x130], R2 ;  /* 0x00013002000085a7 */ /* 0x000ea400080010ff */
[----:B--2---:R-:W-:Y:S05]  /*31d0*/  @P0 EXIT ;  /* 0x000000000000094d */ /* 0x004fea0003800000 */
[----:B------:R-:W-:Y:S05]  /*31e0*/  BRA `(.L_x_59) ;  /* 0xfffffffc00ec7947 */ /* 0x000fea000383ffff */
.L_x_52:
[----:B------:R-:W-:-:S09]  /*31f0*/  UISETP.NE.AND UP1, UPT, UR8, URZ, UPT ;  /* 0x000000ff0800728c */ /* 0x000fd2000bf25270 */
[----:B------:R-:W-:Y:S05]  /*3200*/  BRA.U UP1, `(.L_x_60) ;  /* 0x0000000d01c87547 */ /* 0x000fea000b800000 */
[----:B------:R-:W-:Y:S01]  /*3210*/  UMOV UR4, 0x40 ;  /* 0x0000004000047882 */ /* 0x000fe20000000000 */
[----:B------:R-:W-:Y:S01]  /*3220*/  NOP ;  /* 0x0000000000007918 */ /* 0x000fe20000000000 */
[----:B------:R-:W-:Y:S01]  /*3230*/  ULEA UR4, UR37, UR4, 0x18 ;  /* 0x0000000425047291 */ /* 0x000fe2000f8ec0ff */
[----:B------:R-:W-:Y:S02]  /*3240*/  UMOV UR5, 0x400 ;  /* 0x0000040000057882 */ /* 0x000fe40000000000 */
[----:B------:R-:W-:-:S06]  /*3250*/  ULEA UR37, UR37, UR5, 0x18 ;  /* 0x0000000525257291 */ /* 0x000fcc000f8ec0ff */
[----:B------:R-:W1:Y:S02]  /*3260*/  LDS.U8 R0, [UR4+0x1c] ;  /* 0x00001c04ff007984 */ /* 0x000e640008000000 */
[----:B-1----:R-:W-:-:S13]  /*3270*/  ISETP.NE.AND P0, PT, R0, RZ, PT ;  /* 0x000000ff0000720c */ /* 0x002fda0003f05270 */
[----:B------:R-:W-:Y:S05]  /*3280*/  @P0 BRA `(.L_x_61) ;  /* 0x0000000000580947 */ /* 0x000fea0003800000 */
[----:B------:R-:W-:-:S13]  /*3290*/  ELECT P0, URZ, PT ;  /* 0x0000000000ff782f */ /* 0x000fda0003800000 */
[----:B------:R-:W-:Y:S05]  /*32a0*/  @!P0 BRA `(.L_x_62) ;  /* 0x0000000000608947 */ /* 0x000fea0003800000 */
[----:B------:R-:W-:Y:S01]  /*32b0*/  UMOV UR5, 0x10 ;  /* 0x0000001000057882 */ /* 0x000fe20000000000 */
[----:B------:R-:W-:Y:S01]  /*32c0*/  HFMA2 R0, -RZ, RZ, 0, 5.9604644775390625e-08 ;  /* 0x00000001ff007431 */ /* 0x000fe200000001ff */
[----:B------:R-:W-:-:S03]  /*32d0*/  MOV R2, 0xffff ;  /* 0x0000ffff00027802 */ /* 0x000fc60000000f00 */
[----:B------:R-:W-:Y:S04]  /*32e0*/  DEPBAR.LE SB1, 0x36 ;  /* 0x00009d800000791a */ /* 0x000fe80000000000 */
[----:B------:R-:W1:Y:S02]  /*32f0*/  UTCATOMSWS.FIND_AND_SET.ALIGN UP0, UR5, UR5 ;  /* 0x00000005000575e3 */ /* 0x000e640008000800 */
[----:B-1----:R-:W-:Y:S01]  /*3300*/  MOV R3, UR5 ;  /* 0x0000000500037c02 */ /* 0x002fe20008000f00 */
[----:B------:R-:W-:Y:S06]  /*3310*/  BRA.U UP0, `(.L_x_63) ;  /* 0x0000000100187547 */ /* 0x000fec000b800000 */
.L_x_64:
[----:B------:R-:W-:Y:S05]  /*3320*/  NANOSLEEP 0x64 ;  /* 0x000000640000795d */ /* 0x000fea0003800000 */
[----:B------:R-:W-:-:S05]  /*3330*/  UMOV UR5, 0x10 ;  /* 0x0000001000057882 */ /* 0x000fca0000000000 */
[----:B------:R-:W-:Y:S04]  /*3340*/  DEPBAR.LE SB1, 0x36 ;  /* 0x00009d800000791a */ /* 0x000fe80000000000 */
[----:B------:R-:W1:Y:S02]  /*3350*/  UTCATOMSWS.FIND_AND_SET.ALIGN UP0, UR5, UR5 ;  /* 0x00000005000575e3 */ /* 0x000e640008000800 */
[----:B-1----:R-:W-:Y:S01]  /*3360*/  MOV R3, UR5 ;  /* 0x0000000500037c02 */ /* 0x002fe20008000f00 */
[----:B------:R-:W-:Y:S05]  /*3370*/  BRA.U !UP0, `(.L_x_64) ;  /* 0xfffffffd08e87547 */ /* 0x000fea000b83ffff */
.L_x_63:
[-C--:B------:R-:W-:Y:S02]  /*3380*/  SHF.L.U32 R2, R2, R3.reuse, RZ ;  /* 0x0000000302027219 */ /* 0x080fe400000006ff */
[----:B------:R-:W-:Y:S01]  /*3390*/  SHF.L.U32 R0, R0, R3, RZ ;  /* 0x0000000300007219 */ /* 0x000fe200000006ff */
[----:B------:R-:W-:Y:S02]  /*33a0*/  IMAD.SHL.U32 R3, R3, 0x20, RZ ;  /* 0x0000002003037824 */ /* 0x000fe400078e00ff */
[----:B------:R1:W-:Y:S04]  /*33b0*/  ATOMS.OR RZ, [UR4+0x14], R2 ;  /* 0x00001402ffff798c */ /* 0x0003e8000b000004 */
[----:B------:R1:W-:Y:S04]  /*33c0*/  ATOMS.OR RZ, [UR4+0x18], R0 ;  /* 0x00001800ffff798c */ /* 0x0003e8000b000004 */
[----:B------:R1:W-:Y:S01]  /*33d0*/  STS [UR37+0x1d0], R3 ;  /* 0x0001d003ff007988 */ /* 0x0003e20008000825 */
[----:B------:R-:W-:Y:S05]  /*33e0*/  BRA `(.L_x_62) ;  /* 0x0000000000107947 */ /* 0x000fea0003800000 */
.L_x_61:
[----:B------:R-:W-:Y:S02]  /*33f0*/  MOV R0, 0xffffffff ;  /* 0xffffffff00007802 */ /* 0x000fe40000000f00 */
[----:B------:R-:W-:-:S03]  /*3400*/  MOV R2, 0x3430 ;  /* 0x0000343000027802 */ /* 0x000fc60000000f00 */
[----:B------:R1:W-:Y:S04]  /*3410*/  STS [UR37+0x1d0], R0 ;  /* 0x0001d000ff007988 */ /* 0x0003e80008000825 */
[----:B-1-3-5:R-:W-:Y:S05]  /*3420*/  CALL.REL.NOINC `($__internal_1_$__cuda_sm10x_tcgen05_guardrail_trap_phase_invalid_during_alloc) ;  /* 0x0000004400d07944 */ /* 0x02afea0003c00000 */
.L_x_62:
[----:B------:R-:W-:Y:S05]  /*3430*/  WARPSYNC.ALL ;  /* 0x0000000000007948 */ /* 0x000fea0003800000 */
[----:B------:R-:W2:Y:S01]  /*3440*/  S2UR UR9, SR_CgaCtaId ;  /* 0x00000000000979c3 */ /* 0x000ea20000008800 */
[----:B------:R-:W-:Y:S01]  /*3450*/  UMOV UR4, 0x400 ;  /* 0x0000040000047882 */ /* 0x000fe20000000000 */
[----:B------:R-:W-:-:S06]  /*3460*/  NOP ;  /* 0x0000000000007918 */ /* 0x000fcc0000000000 */
[----:B------:R-:W-:Y:S06]  /*3470*/  BAR.ARV 0x6, 0xa0 ;  /* 0x0182800000007b1d */ /* 0x000fec0000002000 */
[----:B------:R-:W4:Y:S01]  /*3480*/  LDCU UR5, c[0x0][0x38c] ;  /* 0x00007180ff0577ac */ /* 0x000f220008000800 */
[----:B------:R-:W-:Y:S01]  /*3490*/  IMAD.MOV.U32 R11, RZ, RZ, 0x1 ;  /* 0x00000001ff0b7424 */ /* 0x000fe200078e00ff */
[----:B------:R-:W-:Y:S01]  /*34a0*/  CS2R R8, SRZ ;  /* 0x0000000000087805 */ /* 0x000fe2000001ff00 */
[----:B------:R-:W-:Y:S01]  /*34b0*/  IMAD.MOV.U32 R10, RZ, RZ, RZ ;  /* 0x000000ffff0a7224 */ /* 0x000fe200078e00ff */
[----:B------:R-:W-:Y:S01]  /*34c0*/  UMOV UR12, URZ ;  /* 0x000000ff000c7c82 */ /* 0x000fe20008000000 */
[----:B------:R-:W-:Y:S01]  /*34d0*/  UMOV UR11, URZ ;  /* 0x000000ff000b7c82 */ /* 0x000fe20008000000 */
[----:B------:R-:W-:Y:S01]  /*34e0*/  UMOV UR22, 0x0 ;  /* 0x0000000000167882 */ /* 0x000fe20000000000 */
[----:B------:R-:W-:Y:S01]  /*34f0*/  UMOV UR23, 0x40c0010 ;  /* 0x040c001000177882 */ /* 0x000fe20000000000 */
[----:B------:R-:W-:Y:S01]  /*3500*/  UMOV UR20, 0x0 ;  /* 0x0000000000147882 */ /* 0x000fe20000000000 */
[----:B------:R-:W-:Y:S01]  /*3510*/  UMOV UR21, 0x40c0010 ;  /* 0x040c001000157882 */ /* 0x000fe20000000000 */
[----:B--2---:R-:W-:Y:S01]  /*3520*/  ULEA UR9, UR9, UR4, 0x18 ;  /* 0x0000000409097291 */ /* 0x004fe2000f8ec0ff */
[----:B------:R-:W2:Y:S03]  /*3530*/  LDCU UR4, c[0x0][0x38c] ;  /* 0x00007180ff0477ac */ /* 0x000ea60008000800 */
[----:B------:R-:W-:-:S02]  /*3540*/  UIADD3 UR10, UPT, UPT, UR9, 0x3300, URZ ;  /* 0x00003300090a7890 */ /* 0x000fc4000fffe0ff */
[----:B----4-:R-:W-:-:S03]  /*3550*/  UISETP.GE.AND UP3, UPT, UR5, 0x1, UPT ;  /* 0x000000010500788c */ /* 0x010fc6000bf66270 */
[----:B-1----:R-:W1:Y:S01]  /*3560*/  LDS R0, [UR9+0x1d0] ;  /* 0x0001d009ff007984 */ /* 0x002e620008000800 */
[----:B------:R-:W-:Y:S01]  /*3570*/  USHF.R.U32.HI UR10, URZ, 0x4, UR10 ;  /* 0x00000004ff0a7899 */ /* 0x000fe2000801160a */
[----:B------:R-:W-:Y:S01]  /*3580*/  UMOV UR26, 0x0 ;  /* 0x00000000001a7882 */ /* 0x000fe20000000000 */
[----:B------:R-:W-:Y:S02]  /*3590*/  UMOV UR27, 0x40c0010 ;  /* 0x040c0010001b7882 */ /* 0x000fe40000000000 */
[----:B------:R-:W-:Y:S01]  /*35a0*/  ULOP3.LUT UR10, UR10, 0x3fff, URZ, 0xc0, !UPT ;  /* 0x00003fff0a0a7892 */ /* 0x000fe2000f8ec0ff */
[----:B------:R-:W-:Y:S01]  /*35b0*/  UMOV UR24, 0x0 ;  /* 0x0000000000187882 */ /* 0x000fe20000000000 */
[----:B------:R-:W-:Y:S02]  /*35c0*/  UMOV UR25, 0x40c0010 ;  /* 0x040c001000197882 */ /* 0x000fe40000000000 */
[----:B------:R-:W-:Y:S02]  /*35d0*/  ULOP3.LUT UR10, UR10, 0x10000, URZ, 0xfc, !UPT ;  /* 0x000100000a0a7892 */ /* 0x000fe4000f8efcff */
[----:B--2---:R-:W-:-:S04]  /*35e0*/  UIADD3 UR4, UPT, UPT, UR4, 0x3f, URZ ;  /* 0x0000003f04047890 */ /* 0x004fc8000fffe0ff */
[----:B------:R-:W-:-:S04]  /*35f0*/  USHF.R.S32.HI UR8, URZ, 0x1f, UR4 ;  /* 0x0000001fff087899 */ /* 0x000fc80008011404 */
[----:B------:R-:W-:Y:S02]  /*3600*/  ULEA.HI UR8, UR8, UR4, URZ, 0x6 ;  /* 0x0000000408087291 */ /* 0x000fe4000f8f30ff */
[----:B------:R-:W-:Y:S02]  /*3610*/  UIADD3 UR4, UPT, UPT, UR9, 0x21300, URZ ;  /* 0x0002130009047890 */ /* 0x000fe4000fffe0ff */
[----:B------:R-:W-:Y:S02]  /*3620*/  USHF.R.S32.HI UR8, URZ, 0x6, UR8 ;  /* 0x00000006ff087899 */ /* 0x000fe40008011408 */
[----:B------:R-:W-:Y:S02]  /*3630*/  USHF.R.U32.HI UR4, URZ, 0x4, UR4 ;  /* 0x00000004ff047899 */ /* 0x000fe40008011604 */
[----:B------:R-:W-:Y:S02]  /*3640*/  UISETP.LT.AND UP0, UPT, UR8, 0x1, UPT ;  /* 0x000000010800788c */ /* 0x000fe4000bf01270 */
[----:B------:R-:W-:-:S02]  /*3650*/  ULOP3.LUT UR4, UR4, 0x3fff, URZ, 0xc0, !UPT ;  /* 0x00003fff04047892 */ /* 0x000fc4000f8ec0ff */
[----:B------:R-:W-:Y:S02]  /*3660*/  USEL UR16, UR8, 0x1, !UP0 ;  /* 0x0000000108107887 */ /* 0x000fe4000c000000 */
[----:B------:R-:W-:Y:S02]  /*3670*/  ULOP3.LUT UR4, UR4, 0x10000, URZ, 0xfc, !UPT ;  /* 0x0001000004047892 */ /* 0x000fe4000f8efcff */
[----:B------:R-:W-:Y:S01]  /*3680*/  UIADD3 UR16, UPT, UPT, -UR16, URZ, URZ ;  /* 0x000000ff10107290 */ /* 0x000fe2000fffe1ff */
[----:B-1----:R-:W-:-:S15]  /*3690*/  R2UR UR13, R0 ;  /* 0x00000000000d72ca */ /* 0x002fde00000e0000 */
.L_x_71:
[----:B------:R-:W-:Y:S02]  /*36a0*/  LEA R0, R10, UR9, 0x3 ;  /* 0x000000090a007c11 */ /* 0x000fe4000f8e18ff */
[----:B------:R-:W-:Y:S02]  /*36b0*/  SHF.L.U32 R2, R9, 0x1f, RZ ;  /* 0x0000001f09027819 */ /* 0x000fe400000006ff */
[----:B------:R-:W-:Y:S01]  /*36c0*/  PLOP3.LUT P0, PT, PT, PT, UP3, 0x80, 0x8 ;  /* 0x000000000008781c */ /* 0x000fe20003f0f038 */
[----:B------:R-:W-:Y:S01]  /*36d0*/  VIADD R3, R0, 0x130 ;  /* 0x0000013000037836 */ /* 0x000fe20000000000 */
[----:B-1----:R-:W1:Y:S02]  /*36e0*/  SYNCS.PHASECHK.TRANS64.TRYWAIT P1, [R0+URZ+0x120], R2 ;  /* 0x00012002000075a7 */ /* 0x002e6400080211ff */
[----:B-1--4-:R-:W-:Y:S09]  /*36f0*/  @!P1 BRA `(.L_x_65) ;  /* 0x0000003c00d49947 */ /* 0x012ff20003800000 */
.L_x_153:
[----:B------:R-:W-:Y:S01]  /*3700*/  LEA R4, R10, UR9, 0x4 ;  /* 0x000000090a047c11 */ /* 0x000fe2000f8e20ff */
[----:B------:R-:W-:Y:S01]  /*3710*/  @UP3 ULEA UR5, UR11, UR9, 0x3 ;  /* 0x000000090b053291 */ /* 0x000fe2000f8e18ff */
[----:B------:R-:W-:Y:S01]  /*3720*/  PLOP3.LUT P2, PT, PT, PT, PT, 0x80, 0x8 ;  /* 0x000000000008781c */ /* 0x000fe20003f4f070 */
[----:B------:R-:W-:Y:S01]  /*3730*/  ULEA UR14, UR12, UR9, 0x3 ;  /* 0x000000090c0e7291 */ /* 0x000fe2000f8e18ff */
[----:B------:R-:W-:Y:S01]  /*3740*/  PRMT R3, RZ, 0x654, R3 ;  /* 0x00000654ff037816 */ /* 0x000fe20000000003 */
[----:B------:R-:W-:Y:S01]  /*3750*/  ULEA.HI UR15, UR12, UR12, URZ, 0x1 ;  /* 0x0000000c0c0f7291 */ /* 0x000fe2000f8f08ff */
[----:B------:R-:W2:Y:S01]  /*3760*/  LDS.128 R4, [R4+0x1b0] ;  /* 0x0001b00004047984 */ /* 0x000ea20000000c00 */
[----:B-1----:R-:W-:Y:S02]  /*3770*/  @P0 SHF.L.U32 R2, R8, 0x1f, RZ ;  /* 0x0000001f08020819 */ /* 0x002fe400000006ff */
[----:B------:R-:W-:Y:S01]  /*3780*/  SHF.L.U32 R0, R11, 0x1f, RZ ;  /* 0x0000001f0b007819 */ /* 0x000fe200000006ff */
[----:B------:R-:W-:Y:S01]  /*3790*/  @!PT LDS RZ, [RZ] ;  /* 0x00000000fffff984 */ /* 0x000fe20000000800 */
[----:B------:R-:W-:Y:S01]  /*37a0*/  @!PT LDS RZ, [RZ] ;  /* 0x00000000fffff984 */ /* 0x000fe20000000800 */
[----:B------:R-:W-:Y:S01]  /*37b0*/  @!PT LDS RZ, [RZ] ;  /* 0x00000000fffff984 */ /* 0x000fe20000000800 */
[----:B------:R-:W-:Y:S01]  /*37c0*/  @!PT LDS RZ, [RZ] ;  /* 0x00000000fffff984 */ /* 0x000fe20000000800 */
[----:B------:R1:W-:Y:S06]  /*37d0*/  MEMBAR.ALL.CTA ;  /* 0x0000000000007992 */ /* 0x0003ec0000008000 */
[----:B-1----:R-:W1:Y:S02]  /*37e0*/  FENCE.VIEW.ASYNC.S ;  /* 0x00000000000073c6 */ /* 0x002e640000000000 */
[----:B-1----:R1:W-:Y:S01]  /*37f0*/  SYNCS.ARRIVE.TRANS64.RED.A1T0 RZ, [R3+URZ], RZ ;  /* 0x000000ff03ff79a7 */ /* 0x0023e200081004ff */
[----:B------:R1:W4:Y:S01]  /*3800*/  @P0 SYNCS.PHASECHK.TRANS64.TRYWAIT P2, [UR5], R2 ;  /* 0x00000002ff0005a7 */ /* 0x0003220008041105 */
[----:B------:R-:W-:-:S02]  /*3810*/  ULOP3.LUT UR5, UR15, 0xffe, URZ, 0xc0, !UPT ;  /* 0x00000ffe0f057892 */ /* 0x000fc4000f8ec0ff */
[----:B------:R-:W-:Y:S01]  /*3820*/  USHF.R.U32.HI UR15, URZ, 0x1, UR15 ;  /* 0x00000001ff0f7899 */ /* 0x000fe2000801160f */
[----:B--2---:R-:W-:Y:S01]  /*3830*/  LOP3.LUT P1, RZ, R6, 0x1, RZ, 0xc0, !PT ;  /* 0x0000000106ff7812 */ /* 0x004fe2000782c0ff */
[----:B------:R-:W-:Y:S02]  /*3840*/  UIADD3 UR5, UPT, UPT, -UR5, UR12, URZ ;  /* 0x0000000c05057290 */ /* 0x000fe4000fffe1ff */
[----:B------:R-:W-:-:S04]  /*3850*/  UIMAD UR15, UR15, 0x30, UR13 ;  /* 0x000000300f0f78a4 */ /* 0x000fc8000f8e020d */
[----:B------:R-:W-:Y:S01]  /*3860*/  ULEA UR15, UR5, UR15, 0x14 ;  /* 0x0000000f050f7291 */ /* 0x000fe2000f8ea0ff */
[----:B------:R-:W2:Y:S02]  /*3870*/  SYNCS.PHASECHK.TRANS64.TRYWAIT P0, [UR14+0x160], R0 ;  /* 0x00016000ff0075a7 */ /* 0x000ea4000800110e */
[----:B-12-4-:R-:W-:Y:S09]  /*3880*/  @!P0 BRA `(.L_x_66) ;  /* 0x0000003c00848947 */ /* 0x016ff20003800000 */
.L_x_155:
[----:B------:R-:W-:Y:S01]  /*3890*/  IADD3 R10, PT, PT, R10, 0x1, RZ ;  /* 0x000000010a0a7810 */ /* 0x000fe20007ffe0ff */
[----:B------:R-:W-:Y:S06]  /*38a0*/  BRA.U !UP3, `(.L_x_67) ;  /* 0x000000010bc07547 */ /* 0x000fec000b800000 */
[----:B------:R-:W-:Y:S01]  /*38b0*/  UPLOP3.LUT UP4, UPT, UPT, UPT, UPT, 0x40, 0x4 ;  /* 0x000000000004789c */ /* 0x000fe20003f8e870 */
[----:B------:R-:W-:Y:S01]  /*38c0*/  UMOV UR18, UR16 ;  /* 0x0000001000127c82 */ /* 0x000fe20008000000 */
[----:B------:R-:W-:Y:S01]  /*38d0*/  UMOV UR17, UR8 ;  /* 0x0000000800117c82 */ /* 0x000fe20008000000 */
[----:B------:R-:W-:-:S08]  /*38e0*/  UMOV UR5, UR11 ;  /* 0x0000000b00057c82 */ /* 0x000fd00008000000 */
.L_x_70:
[----:B------:R-:W-:Y:S02]  /*38f0*/  UIADD3 UR18, UPT, UPT, UR18, 0x1, URZ ;  /* 0x0000000112127890 */ /* 0x000fe4000fffe0ff */
[----:B--2---:R-:W-:Y:S02]  /*3900*/  ULEA UR7, UR5, UR9, 0x3 ;  /* 0x0000000905077291 */ /* 0x004fe4000f8e18ff */
[----:B------:R-:W-:Y:S01]  /*3910*/  UISETP.NE.AND UP0, UPT, UR18, URZ, UPT ;  /* 0x000000ff1200728c */ /* 0x000fe2000bf05270 */
[----:B----4-:R-:W-:Y:S10]  /*3920*/  @P2 BRA `(.L_x_68) ;  /* 0x00000000000c2947 */ /* 0x010ff40003800000 */
[----:B-1----:R-:W-:Y:S04]  /*3930*/  SHF.L.U32 R2, R8, 0x1f, RZ ;  /* 0x0000001f08027819 */ /* 0x002fe800000006ff */
[----:B------:R-:W1:Y:S02]  /*3940*/  SYNCS.PHASECHK.TRANS64.TRYWAIT P0, [UR7], R2 ;  /* 0x00000002ff0075a7 */ /* 0x000e640008001107 */
[----:B-1----:R-:W-:Y:S05]  /*3950*/  @!P0 BRA `(.L_x_69) ;  /* 0x0000003c00688947 */ /* 0x002fea0003800000 */
.L_x_68:
[----:B------:R-:W-:Y:S01]  /*3960*/  UISETP.NE.AND UP1, UPT, UR17, 0x1, UPT ;  /* 0x000000011100788c */ /* 0x000fe2000bf25270 */
[----:B------:R-:W-:Y:S01]  /*3970*/  PLOP3.LUT P2, PT, PT, PT, PT, 0x80, 0x8 ;  /* 0x000000000008781c */ /* 0x000fe20003f4f070 */
[----:B------:R-:W-:Y:S02]  /*3980*/  UIADD3 UR11, UPT, UPT, UR5, 0x1, URZ ;  /* 0x00000001050b7890 */ /* 0x000fe4000fffe0ff */
[----:B------:R-:W-:Y:S02]  /*3990*/  UIMAD UR6, UR5, 0x180, UR4 ;  /* 0x00000180050678a4 */ /* 0x000fe4000f8e0204 */
[----:B------:R-:W-:Y:S01]  /*39a0*/  UISETP.NE.AND UP2, UPT, UR11, 0xf, UPT ;  /* 0x0000000f0b00788c */ /* 0x000fe2000bf45270 */
[----:B------:R-:W-:Y:S01]  /*39b0*/  PLOP3.LUT P0, PT, PT, PT, UP1, 0x80, 0x8 ;  /* 0x000000000008781c */ /* 0x000fe20003f0f018 */
[----:B------:R-:W-:Y:S02]  /*39c0*/  UIADD3 UR40, UPT, UPT, UR6, 0x2, URZ ;  /* 0x0000000206287890 */ /* 0x000fe4000fffe0ff */
[----:B------:R-:W-:Y:S02]  /*39d0*/  USEL UR28, URZ, 0x1, UP2 ;  /* 0x00000001ff1c7887 */ /* 0x000fe40009000000 */
[----:B------:R-:W-:Y:S02]  /*39e0*/  USEL UR11, UR11, URZ, UP2 ;  /* 0x000000ff0b0b7287 */ /* 0x000fe40009000000 */
[----:B------:R-:W-:Y:S02]  /*39f0*/  UIADD3 UR36, UPT, UPT, UR6, 0x4, URZ ;  /* 0x0000000406247890 */ /* 0x000fe4000fffe0ff */
[----:B------:R-:W-:Y:S01]  /*3a00*/  @UP1 ULEA UR19, UR11, UR9, 0x3 ;  /* 0x000000090b131291 */ /* 0x000fe2000f8e18ff */
[----:B------:R-:W-:Y:S01]  /*3a10*/  LOP3.LUT R8, R8, UR28, RZ, 0x3c, !PT ;  /* 0x0000001c08087c12 */ /* 0x000fe2000f8e3cff */
[----:B------:R-:W-:Y:S02]  /*3a20*/  ULEA UR28, UR5, UR10, 0x9 ;  /* 0x0000000a051c7291 */ /* 0x000fe4000f8e48ff */
[----:B------:R-:W-:Y:S01]  /*3a30*/  UIADD3 UR32, UPT, UPT, UR6, 0x6, URZ ;  /* 0x0000000606207890 */ /* 0x000fe2000fffe0ff */
[----:B-1----:R-:W-:Y:S01]  /*3a40*/  @P0 SHF.L.U32 R0, R8, 0x1f, RZ ;  /* 0x0000001f08000819 */ /* 0x002fe200000006ff */
[----:B------:R-:W-:Y:S02]  /*3a50*/  UIADD3 UR38, UPT, UPT, UR28, 0x2, URZ ;  /* 0x000000021c267890 */ /* 0x000fe4000fffe0ff */
[----:B------:R-:W-:Y:S01]  /*3a60*/  UIADD3 UR34, UPT, UPT, UR28, 0x4, URZ ;  /* 0x000000041c227890 */ /* 0x000fe2000fffe0ff */
[----:B------:R2:W4:Y:S01]  /*3a70*/  @P0 SYNCS.PHASECHK.TRANS64.TRYWAIT P2, [UR19], R0 ;  /* 0x00000000ff0005a7 */ /* 0x0005220008041113 */
[----:B------:R-:W-:Y:S02]  /*3a80*/  UIADD3 UR30, UPT, UPT, UR28, 0x6, URZ ;  /* 0x000000061c1e7890 */ /* 0x000fe4000fffe0ff */
[----:B------:R-:W-:Y:S02]  /*3a90*/  UIADD3 UR19, UPT, UPT, UR7, 0x78, URZ ;  /* 0x0000007807137890 */ /* 0x000fe4000fffe0ff */
[----:B------:R-:W-:Y:S01]  /*3aa0*/  UIADD3 UR17, UPT, UPT, UR17, -0x1, URZ ;  /* 0xffffffff11117890 */ /* 0x000fe2000fffe0ff */
[----:B------:R-:W-:Y:S01]  /*3ab0*/  UMOV UR7, 0x40004040 ;  /* 0x4000404000077882 */ /* 0x000fe20000000000 */
[----:B------:R-:W-:Y:S01]  /*3ac0*/  UMOV UR29, 0x40004040 ;  /* 0x40004040001d7882 */ /* 0x000fe20000000000 */
[----:B------:R-:W-:Y:S01]  /*3ad0*/  UMOV UR41, 0x40004040 ;  /* 0x4000404000297882 */ /* 0x000fe20000000000 */
[----:B------:R2:W-:Y:S01]  /*3ae0*/  UTCHMMA gdesc[UR28], gdesc[UR6], tmem[UR15], tmem[UR22], idesc[UR23], UP4 ;  /* 0x00ff16061c0075ea */ /* 0x0005e2000a00000f */
[----:B------:R-:W-:Y:S01]  /*3af0*/  UPLOP3.LUT UP4, UPT, UPT, UPT, UPT, 0x80, 0x8 ;  /* 0x000000000008789c */ /* 0x000fe20003f8f070 */
[----:B------:R-:W-:Y:S01]  /*3b00*/  UMOV UR39, 0x40004040 ;  /* 0x4000404000277882 */ /* 0x000fe20000000000 */
[----:B------:R-:W-:Y:S01]  /*3b10*/  UMOV UR37, 0x40004040 ;  /* 0x4000404000257882 */ /* 0x000fe20000000000 */
[----:B------:R2:W-:Y:S01]  /*3b20*/  UTCHMMA gdesc[UR38], gdesc[UR40], tmem[UR15], tmem[UR20], idesc[UR21], UPT ;  /* 0x00ff1428260075ea */ /* 0x0005e2000b80000f */
[----:B------:R-:W-:Y:S01]  /*3b30*/  UMOV UR35, 0x40004040 ;  /* 0x4000404000237882 */ /* 0x000fe20000000000 */
[----:B------:R-:W-:Y:S01]  /*3b40*/  UMOV UR33, 0x40004040 ;  /* 0x4000404000217882 */ /* 0x000fe20000000000 */
[----:B------:R-:W-:Y:S01]  /*3b50*/  UMOV UR31, 0x40004040 ;  /* 0x40004040001f7882 */ /* 0x000fe20000000000 */
[----:B------:R2:W-:Y:S01]  /*3b60*/  UTCHMMA gdesc[UR34], gdesc[UR36], tmem[UR15], tmem[UR26], idesc[UR27], UPT ;  /* 0x00ff1a24220075ea */ /* 0x0005e2000b80000f */
[----:B------:R2:W-:Y:S01]  /*3b70*/  UTCHMMA gdesc[UR30], gdesc[UR32], tmem[UR15], tmem[UR24], idesc[UR25], UPT ;  /* 0x00ff18201e0075ea */ /* 0x0005e2000b80000f */
[----:B------:R2:W-:Y:S01]  /*3b80*/  UTCBAR [UR19], URZ ;  /* 0x000000ff130073e9 */ /* 0x0005e200080000ff */
[----:B------:R-:W-:Y:S01]  /*3b90*/  UMOV UR5, UR11 ;  /* 0x0000000b00057c82 */ /* 0x000fe20008000000 */
[----:B------:R-:W-:Y:S05]  /*3ba0*/  BRA.U UP0, `(.L_x_70) ;  /* 0xfffffffd00507547 */ /* 0x000fea000b83ffff */
.L_x_67:
[----:B------:R-:W-:Y:S01]  /*3bb0*/  UIADD3 UR12, UPT, UPT, UR12, 0x1, URZ ;  /* 0x000000010c0c7890 */ /* 0x000fe2000fffe0ff */
[C---:B------:R-:W-:Y:S01]  /*3bc0*/  ISETP.NE.AND P0, PT, R10.reuse, 0x2, PT ;  /* 0x000000020a00780c */ /* 0x040fe20003f05270 */
[----:B------:R-:W-:Y:S02]  /*3bd0*/  UIADD3 UR14, UPT, UPT, UR14, 0x140, URZ ;  /* 0x000001400e0e7890 */ /* 0x000fe4000fffe0ff */
[----:B------:R-:W-:Y:S01]  /*3be0*/  UISETP.NE.AND UP0, UPT, UR12, 0x4, UPT ;  /* 0x000000040c00788c */ /* 0x000fe2000bf05270 */
[----:B-12---:R-:W-:Y:S02]  /*3bf0*/  SEL R0, RZ, 0x1, P0 ;  /* 0x00000001ff007807 */ /* 0x006fe40000000000 */
[----:B------:R-:W-:Y:S01]  /*3c00*/  SEL R10, R10, RZ, P0 ;  /* 0x000000ff0a0a7207 */ /* 0x000fe20000000000 */
[----:B------:R-:W-:Y:S01]  /*3c10*/  USEL UR5, URZ, 0x1, UP0 ;  /* 0x00000001ff057887 */ /* 0x000fe20008000000 */
[----:B------:R-:W-:Y:S01]  /*3c20*/  LOP3.LUT R9, R9, R0, RZ, 0x3c, !PT ;  /* 0x0000000009097212 */ /* 0x000fe200078e3cff */
[----:B------:R-:W-:Y:S01]  /*3c30*/  USEL UR12, UR12, URZ, UP0 ;  /* 0x000000ff0c0c7287 */ /* 0x000fe20008000000 */
[----:B------:R1:W-:Y:S03]  /*3c40*/  UTCBAR [UR14], URZ ;  /* 0x000000ff0e0073e9 */ /* 0x0003e600080000ff */
[----:B------:R-:W-:Y:S01]  /*3c50*/  LOP3.LUT R11, R11, UR5, RZ, 0x3c, !PT ;  /* 0x000000050b0b7c12 */ /* 0x000fe2000f8e3cff */
[----:B------:R-:W-:Y:S07]  /*3c60*/  @P1 BRA `(.L_x_71) ;  /* 0xfffffff8008c1947 */ /* 0x000fee000383ffff */
[----:B------:R-:W2:Y:S01]  /*3c70*/  S2UR UR4, SR_CgaCtaId ;  /* 0x00000000000479c3 */ /* 0x000ea20000008800 */
[----:B------:R-:W-:Y:S01]  /*3c80*/  ELECT P0, URZ, PT ;  /* 0x0000000000ff782f */ /* 0x000fe20003800000 */
[----:B------:R-:W-:Y:S01]  /*3c90*/  IMAD.MOV.U32 R0, RZ, RZ, 0x1 ;  /* 0x00000001ff007424 */ /* 0x000fe200078e00ff */
[----:B------:R-:W-:Y:S01]  /*3ca0*/  UIADD3 UR9, UPT, UPT, UR9, 0x160, URZ ;  /* 0x0000016009097890 */ /* 0x000fe2000fffe0ff */
[----:B------:R-:W-:Y:S01]  /*3cb0*/  SHF.L.U32 R2, R11, 0x1f, RZ ;  /* 0x0000001f0b027819 */ /* 0x000fe200000006ff */
[----:B------:R-:W-:-:S03]  /*3cc0*/  UMOV UR5, 0x40 ;  /* 0x0000004000057882 */ /* 0x000fc60000000000 */
[----:B------:R-:W-:Y:S01]  /*3cd0*/  UVIRTCOUNT.DEALLOC.SMPOOL 0x80 ;  /* 0x000000800000784c */ /* 0x000fe20000000000 */
[----:B--2---:R-:W-:Y:S02]  /*3ce0*/  ULEA UR4, UR4, UR5, 0x18 ;  /* 0x0000000504047291 */ /* 0x004fe4000f8ec0ff */
[----:B------:R-:W-:-:S07]  /*3cf0*/  ULEA UR5, UR12, UR9, 0x3 ;  /* 0x000000090c057291 */ /* 0x000fce000f8e18ff */
[----:B------:R2:W-:Y:S02]  /*3d00*/  @P0 STS.U8 [UR4+0x1c], R0 ;  /* 0x00001c00ff000988 */ /* 0x0005e40008000004 */
[----:B------:R-:W3:Y:S02]  /*3d10*/  SYNCS.PHASECHK.TRANS64.TRYWAIT P0, [UR5], R2 ;  /* 0x00000002ff0075a7 */ /* 0x000ee40008001105 */
[----:B--23--:R-:W-:Y:S05]  /*3d20*/  @!P0 BRA `(.L_x_72) ;  /* 0x00000038008c8947 */ /* 0x00cfea0003800000 */
.L_x_158:
[----:B------:R-:W-:-:S04]  /*3d30*/  UIADD3 UR6, UPT, UPT, UR12, 0x1, URZ ;  /* 0x000000010c067890 */ /* 0x000fc8000fffe0ff */
[----:B------:R-:W-:-:S04]  /*3d40*/  UISETP.NE.AND UP0, UPT, UR6, 0x4, UPT ;  /* 0x000000040600788c */ /* 0x000fc8000bf05270 */
[----:B------:R-:W-:Y:S02]  /*3d50*/  USEL UR7, URZ, 0x1, UP0 ;  /* 0x00000001ff077887 */ /* 0x000fe40008000000 */
[----:B------:R-:W-:-:S04]  /*3d60*/  USEL UR6, UR6, URZ, UP0 ;  /* 0x000000ff06067287 */ /* 0x000fc80008000000 */
[----:B------:R-:W-:Y:S01]  /*3d70*/  ULEA UR5, UR6, UR9, 0x3 ;  /* 0x0000000906057291 */ /* 0x000fe2000f8e18ff */
[----:B--2---:R-:W-:-:S04]  /*3d80*/  LOP3.LUT R2, R11, UR7, RZ, 0x3c, !PT ;  /* 0x000000070b027c12 */ /* 0x004fc8000f8e3cff */
[----:B------:R-:W-:-:S04]  /*3d90*/  SHF.L.U32 R3, R2, 0x1f, RZ ;  /* 0x0000001f02037819 */ /* 0x000fc800000006ff */
[----:B------:R-:W2:Y:S02]  /*3da0*/  SYNCS.PHASECHK.TRANS64.TRYWAIT P0, [UR5], R3 ;  /* 0x00000003ff0075a7 */ /* 0x000ea40008001105 */
[----:B--2---:R-:W-:Y:S05]  /*3db0*/  @!P0 BRA `(.L_x_73) ;  /* 0x0000003800808947 */ /* 0x004fea0003800000 */
.L_x_160:
[----:B------:R-:W-:-:S04]  /*3dc0*/  UIADD3 UR6, UPT, UPT, UR6, 0x1, URZ ;  /* 0x0000000106067890 */ /* 0x000fc8000fffe0ff */
[----:B------:R-:W-:-:S04]  /*3dd0*/  UISETP.NE.AND UP0, UPT, UR6, 0x4, UPT ;  /* 0x000000040600788c */ /* 0x000fc8000bf05270 */
[----:B------:R-:W-:Y:S02]  /*3de0*/  USEL UR7, URZ, 0x1, UP0 ;  /* 0x00000001ff077887 */ /* 0x000fe40008000000 */
[----:B------:R-:W-:-:S04]  /*3df0*/  USEL UR6, UR6, URZ, UP0 ;  /* 0x000000ff06067287 */ /* 0x000fc80008000000 */
[----:B------:R-:W-:Y:S01]  /*3e00*/  ULEA UR5, UR6, UR9, 0x3 ;  /* 0x0000000906057291 */ /* 0x000fe2000f8e18ff */
[----:B------:R-:W-:-:S04]  /*3e10*/  LOP3.LUT R2, R2, UR7, RZ, 0x3c, !PT ;  /* 0x0000000702027c12 */ /* 0x000fc8000f8e3cff */
[----:B--2---:R-:W-:-:S04]  /*3e20*/  SHF.L.U32 R3, R2, 0x1f, RZ ;  /* 0x0000001f02037819 */ /* 0x004fc800000006ff */
[----:B------:R-:W2:Y:S02]  /*3e30*/  SYNCS.PHASECHK.TRANS64.TRYWAIT P0, [UR5], R3 ;  /* 0x00000003ff0075a7 */ /* 0x000ea40008001105 */
[----:B--2---:R-:W-:Y:S05]  /*3e40*/  @!P0 BRA `(.L_x_74) ;  /* 0x0000003800748947 */ /* 0x004fea0003800000 */
.L_x_162:
[----:B------:R-:W-:-:S04]  /*3e50*/  UIADD3 UR6, UPT, UPT, UR6, 0x1, URZ ;  /* 0x0000000106067890 */ /* 0x000fc8000fffe0ff */
[----:B------:R-:W-:-:S04]  /*3e60*/  UISETP.NE.AND UP0, UPT, UR6, 0x4, UPT ;  /* 0x000000040600788c */ /* 0x000fc8000bf05270 */
[----:B------:R-:W-:Y:S02]  /*3e70*/  USEL UR5, URZ, 0x1, UP0 ;  /* 0x00000001ff057887 */ /* 0x000fe40008000000 */
[----:B------:R-:W-:-:S04]  /*3e80*/  USEL UR6, UR6, URZ, UP0 ;  /* 0x000000ff06067287 */ /* 0x000fc80008000000 */
[----:B------:R-:W-:Y:S01]  /*3e90*/  ULEA UR6, UR6, UR9, 0x3 ;  /* 0x0000000906067291 */ /* 0x000fe2000f8e18ff */
[----:B------:R-:W-:-:S04]  /*3ea0*/  LOP3.LUT R2, R2, UR5, RZ, 0x3c, !PT ;  /* 0x0000000502027c12 */ /* 0x000fc8000f8e3cff */
[----:B------:R-:W-:-:S04]  /*3eb0*/  SHF.L.U32 R2, R2, 0x1f, RZ ;  /* 0x0000001f02027819 */ /* 0x000fc800000006ff */
[----:B------:R-:W3:Y:S02]  /*3ec0*/  SYNCS.PHASECHK.TRANS64.TRYWAIT P0, [UR6], R2 ;  /* 0x00000002ff0075a7 */ /* 0x000ee40008001106 */
[----:B---3--:R-:W-:Y:S05]  /*3ed0*/  @!P0 BRA `(.L_x_75) ;  /* 0x0000003800688947 */ /* 0x008fea0003800000 */
.L_x_164:
[----:B------:R-:W-:Y:S01]  /*3ee0*/  NOP ;  /* 0x0000000000007918 */ /* 0x000fe20000000000 */
[----:B--2---:R-:W2:Y:S01]  /*3ef0*/  LDS R0, [UR4+0x14] ;  /* 0x00001404ff007984 */ /* 0x004ea20008000800 */
[----:B------:R-:W-:Y:S01]  /*3f00*/  ULOP3.LUT UR6, UR13, 0xffff, URZ, 0xc0, !UPT ;  /* 0x0000ffff0d067892 */ /* 0x000fe2000f8ec0ff */
[----:B------:R-:W-:Y:S01]  /*3f10*/  UMOV UR8, 0xffff ;  /* 0x0000ffff00087882 */ /* 0x000fe20000000000 */
[----:B------:R-:W-:Y:S02]  /*3f20*/  UMOV UR5, 0x1 ;  /* 0x0000000100057882 */ /* 0x000fe40000000000 */
[----:B------:R-:W-:-:S04]  /*3f30*/  USHF.R.U32.HI UR6, URZ, 0x5, UR6 ;  /* 0x00000005ff067899 */ /* 0x000fc80008011606 */
[----:B------:R-:W-:Y:S02]  /*3f40*/  USHF.L.U32 UR8, UR8, UR6, URZ ;  /* 0x0000000608087299 */ /* 0x000fe400080006ff */
[----:B------:R-:W-:-:S04]  /*3f50*/  USHF.L.U32 UR5, UR5, UR6, URZ ;  /* 0x0000000605057299 */ /* 0x000fc800080006ff */
[----:B--2---:R-:W-:-:S04]  /*3f60*/  LOP3.LUT R0, R0, UR8, RZ, 0xc0, !PT ;  /* 0x0000000800007c12 */ /* 0x004fc8000f8ec0ff */
[----:B------:R-:W-:-:S13]  /*3f70*/  ISETP.NE.AND P0, PT, R0, UR8, PT ;  /* 0x0000000800007c0c */ /* 0x000fda000bf05270 */
[----:B------:R-:W-:Y:S05]  /*3f80*/  @P0 BRA `(.L_x_76) ;  /* 0x0000000000580947 */ /* 0x000fea0003800000 */
[----:B------:R-:W2:Y:S02]  /*3f90*/  LDS R0, [UR4+0x18] ;  /* 0x00001804ff007984 */ /* 0x000ea40008000800 */
[----:B--2---:R-:W-:-:S04]  /*3fa0*/  LOP3.LUT R0, R0, UR5, RZ, 0xc0, !PT ;  /* 0x0000000500007c12 */ /* 0x004fc8000f8ec0ff */
[----:B------:R-:W-:-:S13]  /*3fb0*/  ISETP.NE.AND P0, PT, R0, UR5, PT ;  /* 0x0000000500007c0c */ /* 0x000fda000bf05270 */
[----:B------:R-:W-:Y:S05]  /*3fc0*/  @P0 BRA `(.L_x_77) ;  /* 0x00000000003c0947 */ /* 0x000fea0003800000 */
[----:B------:R-:W2:Y:S01]  /*3fd0*/  S2R R2, SR_LANEID ;  /* 0x0000000000027919 */ /* 0x000ea20000000000 */
[----:B------:R-:W-:Y:S01]  /*3fe0*/  ULOP3.LUT UR8, URZ, UR8, URZ, 0x33, !UPT ;  /* 0x00000008ff087292 */ /* 0x000fe2000f8e33ff */
[----:B------:R-:W-:Y:S02]  /*3ff0*/  VOTEU.ANY UR7, UPT, PT ;  /* 0x0000000000077886 */ /* 0x000fe400038e0100 */
[----:B------:R-:W-:-:S03]  /*4000*/  UFLO.U32 UR7, UR7 ;  /* 0x00000007000772bd */ /* 0x000fc600080e0000 */
[----:B------:R-:W-:-:S04]  /*4010*/  IMAD.U32 R0, RZ, RZ, UR8 ;  /* 0x00000008ff007e24 */ /* 0x000fc8000f8e00ff */
[----:B------:R3:W1:Y:S02]  /*4020*/  REDUX UR6, R0 ;  /* 0x00000000000673c4 */ /* 0x0006640000000000 */
[----:B------:R1:W-:Y:S01]  /*4030*/  UTCATOMSWS.AND URZ, UR8 ;  /* 0x0000000800ff79e3 */ /* 0x0003e20008000000 */
[----:B--2---:R-:W-:Y:S02]  /*4040*/  ISETP.EQ.U32.AND P0, PT, R2, UR7, PT ;  /* 0x0000000702007c0c */ /* 0x004fe4000bf02070 */
[----:B---3--:R-:W-:Y:S02]  /*4050*/  LOP3.LUT R0, RZ, UR5, RZ, 0x33, !PT ;  /* 0x00000005ff007c12 */ /* 0x008fe4000f8e33ff */
[----:B-1----:R-:W-:Y:S02]  /*4060*/  MOV R2, UR6 ;  /* 0x0000000600027c02 */ /* 0x002fe40008000f00 */
[----:B------:R-:W1:Y:S07]  /*4070*/  REDUX UR5, R0 ;  /* 0x00000000000573c4 */ /* 0x000e6e0000000000 */
[----:B------:R2:W-:Y:S01]  /*4080*/  @P0 ATOMS.AND RZ, [UR4+0x14], R2 ;  /* 0x00001402ffff098c */ /* 0x0005e2000a800004 */
[----:B-1----:R-:W-:-:S05]  /*4090*/  IMAD.U32 R0, RZ, RZ, UR5 ;  /* 0x00000005ff007e24 */ /* 0x002fca000f8e00ff */
[----:B------:R2:W-:Y:S01]  /*40a0*/  @P0 ATOMS.AND RZ, [UR4+0x18], R0 ;  /* 0x00001800ffff098c */ /* 0x0005e2000a800004 */
[----:B------:R-:W-:Y:S05]  /*40b0*/  BRA `(.L_x_78) ;  /* 0x0000000000147947 */ /* 0x000fea0003800000 */
.L_x_77:
[----:B------:R-:W-:Y:S02]  /*40c0*/  MOV R2, 0x40e0 ;  /* 0x000040e000027802 */ /* 0x000fe40000000f00 */
[----:B-1--45:R-:W-:Y:S05]  /*40d0*/  CALL.REL.NOINC `($__internal_0_$__cuda_sm10x_tcgen05_guardrail_trap_col_being_dealloced_not_returned_by_alloc) ;  /* 0x0000003800987944 */ /* 0x032fea0003c00000 */
[----:B------:R-:W-:Y:S05]  /*40e0*/  BRA `(.L_x_78) ;  /* 0x0000000000087947 */ /* 0x000fea0003800000 */
.L_x_76:
[----:B------:R-:W-:Y:S02]  /*40f0*/  MOV R2, 0x4110 ;  /* 0x0000411000027802 */ /* 0x000fe40000000f00 */
[----:B-1--45:R-:W-:Y:S05]  /*4100*/  CALL.REL.NOINC `($__internal_2_$__cuda_sm10x_tcgen05_guardrail_trap_unallocated_columns_being_dealloced) ;  /* 0x0000003800a47944 */ /* 0x032fea0003c00000 */
.L_x_78:
[----:B------:R-:W-:Y:S01]  /*4110*/  NOP ;  /* 0x0000000000007918 */ /* 0x000fe20000000000 */
[----:B------:R-:W-:Y:S05]  /*4120*/  EXIT ;  /* 0x000000000000794d */ /* 0x000fea0003800000 */
.L_x_60:
[----:B------:R-:W-:-:S09]  /*4130*/  UISETP.NE.OR UP2, UPT, UR8, 0x3, !UP2 ;  /* 0x000000030800788c */ /* 0x000fd2000d745670 */
[----:B------:R-:W-:Y:S05]  /*4140*/  BRA.U UP2, `(.L_x_79) ;  /* 0x0000000d02447547 */ /* 0x000fea000b800000 */
[----:B------:R-:W1:Y:S01]  /*4150*/  LDC R0, c[0x0][0xb30] ;  /* 0x0002cc00ff007b82 */ /* 0x000e620000000800 */
[----:B------:R-:W2:Y:S01]  /*4160*/  LDCU.64 UR4, c[0x0][0x888] ;  /* 0x00011100ff0477ac */ /* 0x000ea20008000a00 */
[----:B------:R-:W-:Y:S02]  /*4170*/  HFMA2 R25, -RZ, RZ, 0, 0 ;  /* 0x00000000ff197431 */ /* 0x000fe400000001ff */
[----:B------:R-:W-:Y:S01]  /*4180*/  IMAD.MOV.U32 R27, RZ, RZ, 0x1 ;  /* 0x00000001ff1b7424 */ /* 0x000fe200078e00ff */
[----:B------:R-:W-:Y:S01]  /*4190*/  MOV R23, 0x1800 ;  /* 0x0000180000177802 */ /* 0x000fe20000000f00 */
[----:B------:R-:W4:Y:S01]  /*41a0*/  LDCU.64 UR14, c[0x0][0x890] ;  /* 0x00011200ff0e77ac */ /* 0x000f220008000a00 */
[----:B------:R-:W-:Y:S01]  /*41b0*/  IMAD.MOV.U32 R26, RZ, RZ, RZ ;  /* 0x000000ffff1a7224 */ /* 0x000fe200078e00ff */
[----:B------:R-:W3:Y:S01]  /*41c0*/  LDC R22, c[0x0][0x370] ;  /* 0x0000dc00ff167b82 */ /* 0x000ee20000000800 */
[----:B------:R-:W-:Y:S01]  /*41d0*/  UPLOP3.LUT UP1, UPT, UPT, UPT, UPT, 0x40, 0x4 ;  /* 0x000000000004789c */ /* 0x000fe20003f2e870 */
[----:B------:R-:W-:-:S06]  /*41e0*/  UMOV UR6, URZ ;  /* 0x000000ff00067c82 */ /* 0x000fcc0008000000 */
[----:B------:R-:W3:Y:S01]  /*41f0*/  LDC R3, c[0x0][0xb0c] ;  /* 0x0002c300ff037b82 */ /* 0x000ee20000000800 */
[----:B--2---:R-:W-:-:S03]  /*4200*/  UISETP.NE.U32.AND UP4, UPT, UR4, URZ, UPT ;  /* 0x000000ff0400728c */ /* 0x004fc6000bf85070 */
[----:B------:R-:W-:Y:S01]  /*4210*/  UMOV UR4, 0x400 ;  /* 0x0000040000047882 */ /* 0x000fe20000000000 */
[----:B----4-:R-:W-:-:S03]  /*4220*/  UISETP.NE.U32.AND UP5, UPT, UR14, URZ, UPT ;  /* 0x000000ff0e00728c */ /* 0x010fc6000bfa5070 */
[----:B------:R-:W2:Y:S01]  /*4230*/  LDC R20, c[0x0][0xb20] ;  /* 0x0002c800ff147b82 */ /* 0x000ea20000000800 */
[----:B-1----:R-:W-:Y:S01]  /*4240*/  ISETP.NE.AND P1, PT, R0, 0x1, PT ;  /* 0x000000010000780c */ /* 0x002fe20003f25270 */
[----:B------:R-:W-:Y:S02]  /*4250*/  UISETP.NE.AND.EX UP4, UPT, UR5, URZ, UPT, UP4 ;  /* 0x000000ff0500728c */ /* 0x000fe4000bf85340 */
[----:B------:R-:W-:Y:S02]  /*4260*/  ULEA UR4, UR37, UR4, 0x18 ;  /* 0x0000000425047291 */ /* 0x000fe4000f8ec0ff */
[----:B------:R-:W-:Y:S02]  /*4270*/  UISETP.NE.AND.EX UP5, UPT, UR15, URZ, UPT, UP5 ;  /* 0x000000ff0f00728c */ /* 0x000fe4000bfa5350 */
[----:B------:R-:W1:Y:S08]  /*4280*/  LDC.64 R28, c[0x0][0x348] ;  /* 0x0000d200ff1c7b82 */ /* 0x000e700000000a00 */
[----:B------:R-:W4:Y:S08]  /*4290*/  LDC.64 R14, c[0x0][0xb10] ;  /* 0x0002c400ff0e7b82 */ /* 0x000f300000000a00 */
[----:B------:R-:W1:Y:S08]  /*42a0*/  LDC.64 R6, c[0x0][0xb18] ;  /* 0x0002c600ff067b82 */ /* 0x000e700000000a00 */
[----:B------:R-:W1:Y:S08]  /*42b0*/  LDC.64 R4, c[0x0][0xb28] ;  /* 0x0002ca00ff047b82 */ /* 0x000e700000000a00 */
[----:B--23--:R-:W1:Y:S02]  /*42c0*/  LDC R21, c[0x0][0x374] ;  /* 0x0000dd00ff157b82 */ /* 0x00ce640000000800 */
.L_x_87:
[C---:B------:R-:W-:Y:S02]  /*42d0*/  LEA R0, R26.reuse, UR4, 0x3 ;  /* 0x000000041a007c11 */ /* 0x040fe4000f8e18ff */
[----:B------:R-:W-:Y:S02]  /*42e0*/  SHF.L.U32 R2, R25, 0x1f, RZ ;  /* 0x0000001f19027819 */ /* 0x000fe400000006ff */
[----:B------:R-:W-:Y:S02]  /*42f0*/  LEA R16, R26, UR4, 0x4 ;  /* 0x000000041a107c11 */ /* 0x000fe4000f8e20ff */
[----:B------:R-:W2:Y:S02]  /*4300*/  SYNCS.PHASECHK.TRANS64.TRYWAIT P0, [R0+URZ+0x120], R2 ;  /* 0x00012002000075a7 */ /* 0x000ea400080011ff */
[----:B--2---:R-:W-:Y:S05]  /*4310*/  @!P0 BRA `(.L_x_80) ;  /* 0x0000003400708947 */ /* 0x004fea0003800000 */
.L_x_165:
[----:B------:R-:W-:Y:S01]  /*4320*/  ISETP.GE.AND P0, PT, R44, 0x1, PT ;  /* 0x000000012c00780c */ /* 0x000fe20003f06270 */
[----:B------:R-:W3:Y:S01]  /*4330*/  LDS.128 R16, [R16+0x1b0] ;  /* 0x0001b00010107984 */ /* 0x000ee20000000c00 */
[----:B------:R-:W-:Y:S01]  /*4340*/  ISETP.NE.U32.AND P3, PT, RZ, UR14, PT ;  /* 0x0000000eff007c0c */ /* 0x000fe2000bf65070 */
[----:B--2---:R-:W-:Y:S03]  /*4350*/  VIADD R0, R0, 0x130 ;  /* 0x0000013000007836 */ /* 0x004fe60000000000 */
[----:B------:R-:W-:Y:S01]  /*4360*/  ISETP.NE.AND.EX P3, PT, RZ, UR15, PT, P3 ;  /* 0x0000000fff007c0c */ /* 0x000fe2000bf65330 */
[----:B------:R-:W-:Y:S01]  /*4370*/  @!PT LDS RZ, [RZ] ;  /* 0x00000000fffff984 */ /* 0x000fe20000000800 */
[----:B------:R-:W-:Y:S01]  /*4380*/  @!PT LDS RZ, [RZ] ;  /* 0x00000000fffff984 */ /* 0x000fe20000000800 */
[----:B------:R-:W-:Y:S01]  /*4390*/  @!PT LDS RZ, [RZ] ;  /* 0x00000000fffff984 */ /* 0x000fe20000000800 */
[----:B------:R-:W-:Y:S01]  /*43a0*/  @!PT LDS RZ, [RZ] ;  /* 0x00000000fffff984 */ /* 0x000fe20000000800 */
[----:B------:R2:W-:Y:S06]  /*43b0*/  MEMBAR.ALL.CTA ;  /* 0x0000000000007992 */ /* 0x0005ec0000008000 */
[----:B--2---:R-:W2:Y:S01]  /*43c0*/  FENCE.VIEW.ASYNC.S ;  /* 0x00000000000073c6 */ /* 0x004ea20000000000 */
[----:B------:R-:W-:Y:S04]  /*43d0*/  PRMT R0, RZ, 0x654, R0 ;  /* 0x00000654ff007816 */ /* 0x000fe80000000000 */
[----:B--2---:R2:W-:Y:S01]  /*43e0*/  SYNCS.ARRIVE.TRANS64.RED.A1T0 RZ, [R0+URZ], RZ ;  /* 0x000000ff00ff79a7 */ /* 0x0045e200081004ff */
[----:B---3--:R-:W-:Y:S11]  /*43f0*/  LOP3.LUT P4, RZ, R18, 0x1, RZ, 0xc0, !PT ;  /* 0x0000000112ff7812 */ /* 0x008ff6000788c0ff */
[----:B------:R-:W-:Y:S02]  /*4400*/  @!UPT UIADD3 URZ, UPT, UPT, URZ, URZ, URZ ;  /* 0x000000fffffff290 */ /* 0x000fe4000fffe0ff */
[----:B------:R-:W-:Y:S02]  /*4410*/  @P4 MOV R11, R16 ;  /* 0x00000010000b4202 */ /* 0x000fe40000000f00 */
[----:B------:R-:W-:Y:S01]  /*4420*/  @P4 LOP3.LUT R10, R17, 0xffff, RZ, 0xc0, !PT ;  /* 0x0000ffff110a4812 */ /* 0x000fe200078ec0ff */
[----:B--2---:R-:W-:Y:S06]  /*4430*/  @!P0 BRA `(.L_x_81) ;  /* 0x0000000000a48947 */ /* 0x004fec0003800000 */
[-C--:B-1----:R-:W-:Y:S01]  /*4440*/  IMAD.HI.U32 R0, R21, R7.reuse, RZ ;  /* 0x0000000715007227 */ /* 0x082fe200078e00ff */
[----:B------:R-:W-:Y:S02]  /*4450*/  ISETP.NE.AND P0, PT, R6, 0x1, PT ;  /* 0x000000010600780c */ /* 0x000fe40003f05270 */
[----:B------:R-:W-:Y:S01]  /*4460*/  ISETP.NE.AND P2, PT, R44, 0x1, PT ;  /* 0x000000012c00780c */ /* 0x000fe20003f45270 */
[----:B----4-:R-:W-:Y:S01]  /*4470*/  IMAD.HI.U32 R9, R22, R14, RZ ;  /* 0x0000000e16097227 */ /* 0x010fe200078e00ff */
[----:B------:R-:W-:Y:S02]  /*4480*/  SHF.R.U32.HI R0, RZ, R20, R0 ;  /* 0x00000014ff007219 */ /* 0x000fe40000011600 */
[----:B------:R-:W-:Y:S01]  /*4490*/  ISETP.NE.AND P5, PT, R3, 0x1, PT ;  /* 0x000000010300780c */ /* 0x000fe20003fa5270 */
[----:B------:R-:W-:Y:S01]  /*44a0*/  IMAD.HI.U32 R13, R10, R7, RZ ;  /* 0x000000070a0d7227 */ /* 0x000fe200078e00ff */
[----:B------:R-:W-:Y:S02]  /*44b0*/  SHF.R.U32.HI R9, RZ, R15, R9 ;  /* 0x0000000fff097219 */ /* 0x000fe40000011609 */
[----:B------:R-:W-:Y:S01]  /*44c0*/  SEL R0, R21, R0, !P0 ;  /* 0x0000000015007207 */ /* 0x000fe20004000000 */
[----:B------:R-:W-:Y:S01]  /*44d0*/  IMAD.HI.U32 R12, R11, R14, RZ ;  /* 0x0000000e0b0c7227 */ /* 0x000fe200078e00ff */
[----:B------:R-:W-:Y:S03]  /*44e0*/  SEL R9, R22, R9, !P5 ;  /* 0x0000000916097207 */ /* 0x000fe60006800000 */
[-C--:B------:R-:W-:Y:S01]  /*44f0*/  IMAD.HI.U32 R8, R0, R4.reuse, RZ ;  /* 0x0000000400087227 */ /* 0x080fe200078e00ff */
[----:B------:R-:W-:Y:S03]  /*4500*/  SHF.R.U32.HI R12, RZ, R15, R12 ;  /* 0x0000000fff0c7219 */ /* 0x000fe6000001160c */
[----:B------:R-:W-:Y:S01]  /*4510*/  IMAD.HI.U32 R2, R9, R4, RZ ;  /* 0x0000000409027227 */ /* 0x000fe200078e00ff */
[-C--:B------:R-:W-:Y:S02]  /*4520*/  @P2 SHF.R.U32.HI R0, RZ, R5.reuse, R8 ;  /* 0x00000005ff002219 */ /* 0x080fe40000011608 */
[----:B------:R-:W-:Y:S02]  /*4530*/  SHF.R.U32.HI R8, RZ, R20, R13 ;  /* 0x00000014ff087219 */ /* 0x000fe4000001160d */
[----:B------:R-:W-:Y:S01]  /*4540*/  @P2 SHF.R.U32.HI R9, RZ, R5, R2 ;  /* 0x00000005ff092219 */ /* 0x000fe20000011602 */
[----:B------:R-:W-:Y:S01]  /*4550*/  IMAD R0, R44, R0, RZ ;  /* 0x000000002c007224 */ /* 0x000fe200078e02ff */
[----:B------:R-:W-:Y:S02]  /*4560*/  SEL R8, R10, R8, !P0 ;  /* 0x000000080a087207 */ /* 0x000fe40004000000 */
[----:B------:R-:W-:Y:S01]  /*4570*/  SEL R2, R11, R12, !P5 ;  /* 0x0000000c0b027207 */ /* 0x000fe20006800000 */
[----:B------:R-:W-:Y:S01]  /*4580*/  IMAD R12, R44, R9, RZ ;  /* 0x000000092c0c7224 */ /* 0x000fe200078e02ff */
[C---:B------:R-:W-:Y:S01]  /*4590*/  ISETP.GE.AND P0, PT, R8.reuse, R0, PT ;  /* 0x000000000800720c */ /* 0x040fe20003f06270 */
[----:B------:R-:W-:Y:S03]  /*45a0*/  IMAD.HI.U32 R0, R8, R4, RZ ;  /* 0x0000000408007227 */ /* 0x000fe600078e00ff */
[----:B------:R-:W-:Y:S02]  /*45b0*/  ISETP.GE.OR P0, PT, R2, R12, P0 ;  /* 0x0000000c0200720c */ /* 0x000fe40000706670 */
[-C--:B------:R-:W-:Y:S04]  /*45c0*/  SHF.R.U32.HI R0, RZ, R5.reuse, R0 ;  /* 0x00000005ff007219 */ /* 0x080fe80000011600 */
[----:B------:R-:W-:Y:S05]  /*45d0*/  SEL R13, R8, R0, !P2 ;  /* 0x00000000080d7207 */ /* 0x000fea0005000000 */
[----:B------:R-:W-:Y:S02]  /*45e0*/  IMAD.MOV R12, RZ, RZ, -R13 ;  /* 0x000000ffff0c7224 */ /* 0x000fe400078e0a0d */
[----:B------:R-:W-:Y:S04]  /*45f0*/  @!P0 IMAD.HI.U32 R0, R2, R4, RZ ;  /* 0x0000000402008227 */ /* 0x000fe800078e00ff */
[----:B------:R-:W-:Y:S01]  /*4600*/  IMAD R12, R44, R12, R8 ;  /* 0x0000000c2c0c7224 */ /* 0x000fe200078e0208 */
[----:B------:R-:W-:Y:S04]  /*4610*/  @!P0 SHF.R.U32.HI R0, RZ, R5, R0 ;  /* 0x00000005ff008219 */ /* 0x000fe80000011600 */
[----:B------:R-:W-:Y:S04]  /*4620*/  @!P0 SEL R0, R2, R0, !P2 ;  /* 0x0000000002008207 */ /* 0x000fe80005000000 */
[----:B------:R-:W-:Y:S01]  /*4630*/  @!P0 IADD3 R13, PT, PT, R13, -R0, RZ ;  /* 0x800000000d0d8210 */ /* 0x000fe20007ffe0ff */
[----:B------:R-:W-:Y:S01]  /*4640*/  @!P0 IMAD R0, R9, R12, R0 ;  /* 0x0000000c09008224 */ /* 0x000fe200078e0200 */
[----:B------:R-:W-:Y:S01]  /*4650*/  IADD3 R9, PT, PT, -R8, RZ, RZ ;  /* 0x000000ff08097210 */ /* 0x000fe20007ffe1ff */
[--C-:B------:R-:W-:Y:S02]  /*4660*/  IMAD.MOV R12, RZ, RZ, -R2.reuse ;  /* 0x000000ffff0c7224 */ /* 0x100fe400078e0a02 */
[----:B------:R-:W-:Y:S02]  /*4670*/  @!P0 IMAD R8, R13, R44, R2 ;  /* 0x0000002c0d088224 */ /* 0x000fe400078e0202 */
[----:B------:R-:W-:Y:S02]  /*4680*/  @!P0 IMAD.MOV.U32 R2, RZ, RZ, R0 ;  /* 0x000000ffff028224 */ /* 0x000fe400078e0000 */
[----:B------:R-:W-:Y:S02]  /*4690*/  IMAD R11, R3, R12, R11 ;  /* 0x0000000c030b7224 */ /* 0x000fe400078e020b */
[----:B------:R-:W-:Y:S02]  /*46a0*/  IMAD R10, R6, R9, R10 ;  /* 0x00000009060a7224 */ /* 0x000fe400078e020a */
[----:B------:R-:W-:Y:S02]  /*46b0*/  IMAD R11, R2, R3, R11 ;  /* 0x00000003020b7224 */ /* 0x000fe400078e020b */
[----:B------:R-:W-:Y:S02]  /*46c0*/  IMAD R10, R8, R6, R10 ;  /* 0x00000006080a7224 */ /* 0x000fe400078e020a */
.L_x_81:
[----:B------:R-:W-:Y:S05]  /*46d0*/  BRA.U UP1, `(.L_x_82) ;  /* 0x0000000101107547 */ /* 0x000fea000b800000 */
[----:B------:R-:W-:Y:S04]  /*46e0*/  MOV R2, UR7 ;  /* 0x0000000700027c02 */ /* 0x000fe80008000f00 */
[----:B------:R-:W-:Y:S04]  /*46f0*/  SHF.L.U32 R2, R2, 0x1f, RZ ;  /* 0x0000001f02027819 */ /* 0x000fe800000006ff */
[----:B------:R-:W2:Y:S02]  /*4700*/  SYNCS.PHASECHK.TRANS64.TRYWAIT P0, [UR4+0x118], R2 ;  /* 0x00011802ff0075a7 */ /* 0x000ea40008001104 */
[----:B--2---:R-:W-:Y:S05]  /*4710*/  @!P0 BRA `(.L_x_83) ;  /* 0x0000003000848947 */ /* 0x004fea0003800000 */
.L_x_82:
[----:B------:R-:W-:Y:S05]  /*4720*/  BRA.U !UP5, `(.L_x_84) ;  /* 0x000000010d347547 */ /* 0x000fea000b800000 */
[----:B------:R-:W-:Y:S01]  /*4730*/  UPLOP3.LUT UP0, UPT, UPT, UPT, UP4, 0x80, 0x8 ;  /* 0x000000000008789c */ /* 0x000fe20003f0f040 */
[----:B--2---:R-:W-:Y:S02]  /*4740*/  HFMA2 R0, -RZ, RZ, 0, 5.9604644775390625e-08 ;  /* 0x00000001ff007431 */ /* 0x004fe400000001ff */
[----:B------:R-:W-:Y:S03]  /*4750*/  IMAD.MOV.U32 R78, RZ, RZ, 0x1 ;  /* 0x00000001ff4e7424 */ /* 0x000fe600078e00ff */
[----:B------:R-:W-:Y:S05]  /*4760*/  PLOP3.LUT P0, PT, PT, PT, UP0, 0x80, 0x8 ;  /* 0x000000000008781c */ /* 0x000fea0003f0f008 */
[----:B------:R-:W2:Y:S01]  /*4770*/  @UP0 LDCU.64 UR8, c[0x0][0x888] ;  /* 0x00011100ff0807ac */ /* 0x000ea20008000a00 */
[----:B------:R-:W-:Y:S07]  /*4780*/  @UP0 UIMAD UR5, UR36, UR14, URZ ;  /* 0x0000000e240502a4 */ /* 0x000fee000f8e02ff */
[----:B------:R-:W-:Y:S01]  /*4790*/  @!P0 PRMT R78, R0, 0x7610, R78 ;  /* 0x00007610004e8816 */ /* 0x000fe2000000004e */
[----:B--2---:R-:W-:Y:S03]  /*47a0*/  @UP0 UIMAD.WIDE UR8, UR5, 0x4, UR8 ;  /* 0x00000004050808a5 */ /* 0x004fe6000f8e0208 */
[----:B------:R-:W2:Y:S03]  /*47b0*/  @!UP0 LDCU UR5, c[0x0][0x880] ;  /* 0x00011000ff0587ac */ /* 0x000ea60008000800 */
[----:B------:R-:W-:Y:S01]  /*47c0*/  IMAD.U32 R8, RZ, RZ, UR8 ;  /* 0x00000008ff087e24 */ /* 0x000fe2000f8e00ff */
[----:B------:R-:W-:Y:S05]  /*47d0*/  MOV R9, UR9 ;  /* 0x0000000900097c02 */ /* 0x000fea0008000f00 */
[----:B-----5:R3:W5:Y:S02]  /*47e0*/  @P0 LDG.E R51, desc[UR40][R8.64] ;  /* 0x0000002808330981 */ /* 0x020764000c1e1900 */
[----:B--23--:R-:W-:Y:S07]  /*47f0*/  @!P0 IMAD.U32 R51, RZ, RZ, UR5 ;  /* 0x00000005ff338e24 */ /* 0x00cfee000f8e00ff */
.L_x_84:
[----:B-----5:R-:W-:Y:S01]  /*4800*/  @!P3 FSETP.EQ.AND P2, PT, R51, RZ, PT ;  /* 0x000000ff3300b20b */ /* 0x020fe20003f42000 */
[----:B------:R-:W-:Y:S01]  /*4810*/  @!UPT UIADD3 URZ, UPT, UPT, URZ, URZ, URZ ;  /* 0x000000fffffff290 */ /* 0x000fe2000fffe0ff */
[----:B------:R-:W-:Y:S11]  /*4820*/  @!P3 BRA `(.L_x_85) ;  /* 0x000000000014b947 */ /* 0x000ff60003800000 */
[----:B------:R-:W-:Y:S02]  /*4830*/  LOP3.LUT P0, RZ, R78, 0xff, RZ, 0xc0, !PT ;  /* 0x000000ff4eff7812 */ /* 0x000fe4000780c0ff */
[----:B------:R-:W-:Y:S04]  /*4840*/  PLOP3.LUT P2, PT, PT, PT, UP0, 0x80, 0x8 ;  /* 0x000000000008781c */ /* 0x000fe80003f4f008 */
[----:B------:R-:W-:Y:S07]  /*4850*/  PLOP3.LUT P2, PT, P2, PT, PT, 0x8, 0x80 ;  /* 0x000000000080781c */ /* 0x000fee000174e170 */
[----:B------:R-:W-:Y:S11]  /*4860*/  @P0 FSETP.EQ.AND P2, PT, R51, RZ, PT ;  /* 0x000000ff3300020b */ /* 0x000ff60003f42000 */
[----:B------:R-:W-:Y:S02]  /*4870*/  @!UPT UIADD3 URZ, UPT, UPT, URZ, URZ, URZ ;  /* 0x000000fffffff290 */ /* 0x000fe4000fffe0ff */
.L_x_85:
[----:B------:R-:W3:Y:S01]  /*4880*/  LDC.64 R8, c[0x0][0xb10] ;  /* 0x0002c400ff087b82 */ /* 0x000ee20000000a00 */
[----:B------:R-:W-:Y:S01]  /*4890*/  ULEA UR13, UR6, UR4, 0x3 ;  /* 0x00000004060d7291 */ /* 0x000fe2000f8e18ff */
[----:B------:R-:W-:Y:S01]  /*48a0*/  SHF.L.U32 R30, R27, 0x1f, RZ ;  /* 0x0000001f1b1e7819 */ /* 0x000fe200000006ff */
[----:B------:R-:W-:Y:S01]  /*48b0*/  VIADD R26, R26, 0x1 ;  /* 0x000000011a1a7836 */ /* 0x000fe20000000000 */
[----:B------:R-:W-:Y:S04]  /*48c0*/  @P4 SHF.R.U32.HI R24, RZ, 0x10, R17 ;  /* 0x00000010ff184819 */ /* 0x000fe80000011611 */
[----:B------:R-:W5:Y:S02]  /*48d0*/  LDC.64 R12, c[0x0][0xb18] ;  /* 0x0002c600ff0c7b82 */ /* 0x000f640000000a00 */
[----:B------:R-:W1:Y:S01]  /*48e0*/  SYNCS.PHASECHK.TRANS64.TRYWAIT P5, [UR13+0x100], R30 ;  /* 0x0001001eff0075a7 */ /* 0x000e6200080a110d */
[C---:B---3--:R-:W-:Y:S05]  /*48f0*/  @!P1 IMAD.HI.U32 R8, R11.reuse, R8, RZ ;  /* 0x000000080b089227 */ /* 0x048fea00078e00ff */
[----:B--2---:R-:W2:Y:S01]  /*4900*/  @!P1 LDC R0, c[0x0][0xb20] ;  /* 0x0002c800ff009b82 */ /* 0x004ea20000000800 */
[----:B------:R-:W-:Y:S01]  /*4910*/  @!P1 SHF.R.U32.HI R8, RZ, R9, R8 ;  /* 0x00000009ff089219 */ /* 0x000fe20000011608 */
[----:B-----5:R-:W-:Y:S01]  /*4920*/  @!P1 IMAD.HI.U32 R13, R10, R13, RZ ;  /* 0x0000000d0a0d9227 */ /* 0x020fe200078e00ff */
[----:B------:R-:W-:Y:S05]  /*4930*/  @!P1 ISETP.NE.AND P0, PT, R12, 0x1, PT ;  /* 0x000000010c00980c */ /* 0x000fea0003f05270 */
[----:B------:R-:W3:Y:S01]  /*4940*/  @!P1 LDC R2, c[0x0][0xb0c] ;  /* 0x0002c300ff029b82 */ /* 0x000ee20000000800 */
[----:B--2---:R-:W-:Y:S02]  /*4950*/  @!P1 SHF.R.U32.HI R0, RZ, R0, R13 ;  /* 0x00000000ff009219 */ /* 0x004fe4000001160d */
[----:B---3--:R-:W-:Y:S02]  /*4960*/  @!P1 ISETP.NE.AND P3, PT, R2, 0x1, PT ;  /* 0x000000010200980c */ /* 0x008fe40003f65270 */
[----:B------:R-:W-:Y:S02]  /*4970*/  @!P1 SEL R9, R10, R0, !P0 ;  /* 0x000000000a099207 */ /* 0x000fe40004000000 */
[----:B------:R-:W-:Y:S02]  /*4980*/  ELECT P0, URZ, PT ;  /* 0x0000000000ff782f */ /* 0x000fe40003800000 */
[----:B------:R-:W-:Y:S05]  /*4990*/  @!P1 SEL R8, R11, R8, !P3 ;  /* 0x000000080b089207 */ /* 0x000fea0005800000 */
[----:B------:R-:W-:Y:S02]  /*49a0*/  @!P1 IMAD.IADD R0, R9, 0x1, -R8 ;  /* 0x0000000109009824 */ /* 0x000fe400078e0a08 */
[----:B------:R-:W-:Y:S02]  /*49b0*/  @!P1 IMAD.IADD R8, R8, 0x1, -R9 ;  /* 0x0000000108089824 */ /* 0x000fe400078e0a09 */
[----:B------:R-:W-:Y:S02]  /*49c0*/  @!P1 IMAD R11, R0, R2, R11 ;  /* 0x00000002000b9224 */ /* 0x000fe400078e020b */
[----:B------:R-:W-:Y:S01]  /*49d0*/  @!P1 IMAD R10, R8, R12, R10 ;  /* 0x0000000c080a9224 */ /* 0x000fe200078e020a */
[----:B-1----:R-:W-:Y:S06]  /*49e0*/  @!P5 BRA `(.L_x_86) ;  /* 0x0000002c00e8d947 */ /* 0x002fec0003800000 */
.L_x_168:
[----:B------:R-:W-:Y:S01]  /*49f0*/  UIADD3 UR25, UPT, UPT, UR13, 0xf0, URZ ;  /* 0x000000f00d197890 */ /* 0x000fe2000fffe0ff */
[----:B------:R-:W-:Y:S01]  /*4a00*/  PLOP3.LUT P0, PT, P2, P0, PT, 0xf2, 0x2f ;  /* 0x00000000002f781c */ /* 0x000fe20001701e72 */
[----:B------:R-:W-:Y:S01]  /*4a10*/  UMOV UR22, 0x0 ;  /* 0x0000000000167882 */ /* 0x000fe20000000000 */
[----:B------:R-:W-:Y:S01]  /*4a20*/  UMOV UR23, 0x10000000 ;  /* 0x1000000000177882 */ /* 0x000fe20000000000 */
[----:B------:R-:W-:Y:S01]  /*4a30*/  UPRMT UR21, UR37, 0x654, UR25 ;  /* 0x0000065425157896 */ /* 0x000fe20008000019 */
[----:B------:R-:W-:Y:S01]  /*4a40*/  UMOV UR28, UR36 ;  /* 0x00000024001c7c82 */ /* 0x000fe20008000000 */
[----:B------:R-:W-:Y:S01]  /*4a50*/  UMOV UR20, UR36 ;  /* 0x0000002400147c82 */ /* 0x000fe20008000000 */
[----:B------:R-:W-:Y:S01]  /*4a60*/  UMOV UR17, UR25 ;  /* 0x0000001900117c82 */ /* 0x000fe20008000000 */
[----:B------:R-:W-:Y:S01]  /*4a70*/  UMOV UR12, UR36 ;  /* 0x00000024000c7c82 */ /* 0x000fe20008000000 */
[----:B------:R-:W-:Y:S05]  /*4a80*/  @P4 R2UR UR36, R24 ;  /* 0x00000000182442ca */ /* 0x000fea00000e0000 */
[----:B------:R-:W-:Y:S01]  /*4a90*/  @!P0 IADD3 R2, P2, PT, R28, 0x580, RZ ;  /* 0x000005801c028810 */ /* 0x000fe20007f5e0ff */
[----:B------:R-:W-:Y:S01]  /*4aa0*/  @!P0 IMAD R76, R76, 0x30, RZ ;  /* 0x000000304c4c8824 */ /* 0x000fe200078e02ff */
[----:B------:R-:W-:Y:S01]  /*4ab0*/  VOTEU.ALL UP3, P0 ;  /* 0x0000000000ff7886 */ /* 0x000fe20000060000 */
[----:B------:R-:W-:Y:S01]  /*4ac0*/  VOTEU.ALL UP2, P0 ;  /* 0x0000000000ff7886 */ /* 0x000fe20000040000 */
[----:B------:R-:W-:Y:S01]  /*4ad0*/  @!P0 R2UR UR9, R2 ;  /* 0x00000000020982ca */ /* 0x000fe200000e0000 */
[----:B-1----:R-:W-:Y:S01]  /*4ae0*/  @!P0 IMAD.X R0, RZ, RZ, R29, P2 ;  /* 0x000000ffff008224 */ /* 0x002fe200010e061d */
[----:B------:R-:W-:Y:S01]  /*4af0*/  @!P0 R2UR UR26, R76 ;  /* 0x000000004c1a82ca */ /* 0x000fe200000e0000 */
[----:B------:R-:W-:Y:S01]  /*4b00*/  @!P0 IMAD.SHL.U32 R77, R77, 0x40, RZ ;  /* 0x000000404d4d8824 */ /* 0x000fe200078e00ff */
[----:B------:R-:W-:Y:S01]  /*4b10*/  VOTEU.ALL UP1, P0 ;  /* 0x0000000000ff7886 */ /* 0x000fe20000020000 */
[----:B------:R-:W-:Y:S01]  /*4b20*/  IMAD.IADD R76, R10, 0x1, R74 ;  /* 0x000000010a4c7824 */ /* 0x000fe200078e024a */
[----:B------:R-:W-:Y:S02]  /*4b30*/  @!P0 R2UR UR8, R0 ;  /* 0x00000000000882ca */ /* 0x000fe400000e0000 */
[----:B------:R-:W-:Y:S01]  /*4b40*/  @!P0 R2UR UR27, R77 ;  /* 0x000000004d1b82ca */ /* 0x000fe200000e0000 */
[----:B------:R-:W-:Y:S01]  /*4b50*/  @!UP1 UIMAD UR5, UR6, 0x1800, UR4 ;  /* 0x00001800060598a4 */ /* 0x000fe2000f8e0204 */
[----:B------:R-:W-:Y:S03]  /*4b60*/  IMAD.IADD R77, R11, 0x1, R75 ;  /* 0x000000010b4d7824 */ /* 0x000fe600078e024b */
[----:B------:R-:W-:Y:S01]  /*4b70*/  @!UP1 UIADD3 UR24, UPT, UPT, UR5, 0x200, URZ ;  /* 0x0000020005189890 */ /* 0x000fe2000fffe0ff */
[----:B------:R-:W-:Y:S01]  /*4b80*/  IMAD.U32 R8, RZ, RZ, UR9 ;  /* 0x00000009ff087e24 */ /* 0x000fe2000f8e00ff */
[----:B------:R-:W-:Y:S02]  /*4b90*/  @!UP1 UIADD3 UR18, UPT, UPT, UR26, 0x10, URZ ;  /* 0x000000101a129890 */ /* 0x000fe4000fffe0ff */
[----:B------:R-:W-:Y:S02]  /*4ba0*/  @!UP1 UIADD3 UR16, UPT, UPT, UR5, 0xa00, URZ ;  /* 0x00000a0005109890 */ /* 0x000fe4000fffe0ff */
[----:B------:R-:W-:Y:S01]  /*4bb0*/  IMAD.U32 R9, RZ, RZ, UR8 ;  /* 0x00000008ff097e24 */ /* 0x000fe2000f8e00ff */
[----:B------:R-:W-:Y:S01]  /*4bc0*/  @!P0 R2UR UR30, R8 ;  /* 0x00000000081e82ca */ /* 0x000fe200000e0000 */
[----:B------:R-:W-:Y:S01]  /*4bd0*/  UMOV UR19, UR27 ;  /* 0x0000001b00137c82 */ /* 0x000fe20008000000 */
[----:B------:R-:W-:Y:S02]  /*4be0*/  @!UP1 UIADD3 UR10, UPT, UPT, UR26, 0x20, URZ ;  /* 0x000000201a0a9890 */ /* 0x000fe4000fffe0ff */
[----:B------:R-:W-:Y:S01]  /*4bf0*/  @!P0 R2UR UR31, R9 ;  /* 0x00000000091f82ca */ /* 0x000fe200000e0000 */
[----:B------:R-:W-:Y:S01]  /*4c00*/  @!UP1 UIADD3 UR8, UPT, UPT, UR5, 0x1200, URZ ;  /* 0x0000120005089890 */ /* 0x000fe2000fffe0ff */
[----:B------:R-:W-:Y:S01]  /*4c10*/  VOTEU.ALL UP1, P0 ;  /* 0x0000000000ff7886 */ /* 0x000fe20000020000 */
[----:B------:R-:W-:Y:S01]  /*4c20*/  UMOV UR9, UR25 ;  /* 0x0000001900097c82 */ /* 0x000fe20008000000 */
[----:B------:R-:W-:Y:S09]  /*4c30*/  UMOV UR11, UR27 ;  /* 0x0000001b000b7c82 */ /* 0x000ff20008000000 */
[----:B------:R2:W-:Y:S01]  /*4c40*/  @!UP3 UTMALDG.3D [UR24], [UR30], desc[UR22] ;  /* 0x000016181e00b5b4 */ /* 0x0005e20008011000 */
[----:B------:R2:W-:Y:S01]  /*4c50*/  @!UP2 UTMALDG.3D [UR16], [UR30], desc[UR22] ;  /* 0x000016101e00a5b4 */ /* 0x0005e20008011000 */
[----:B------:R2:W-:Y:S01]  /*4c60*/  @!UP1 UTMALDG.3D [UR8], [UR30], desc[UR22] ;  /* 0x000016081e0095b4 */ /* 0x0005e20008011000 */
[----:B------:R2:W-:Y:S01]  /*4c70*/  @!P0 SYNCS.ARRIVE.TRANS64.RED.A0TR RZ, [UR13+0xf0], R23 ;  /* 0x0000f017ffff89a7 */ /* 0x0005e2000830040d */
[C---:B------:R-:W-:Y:S04]  /*4c80*/  ISETP.NE.AND P0, PT, R26.reuse, 0x2, PT ;  /* 0x000000021a00780c */ /* 0x040fe80003f05270 */
[----:B------:R-:W-:Y:S02]  /*4c90*/  SEL R0, RZ, 0x1, P0 ;  /* 0x00000001ff007807 */ /* 0x000fe40000000000 */
[----:B------:R-:W-:Y:S02]  /*4ca0*/  SEL R26, R26, RZ, P0 ;  /* 0x000000ff1a1a7207 */ /* 0x000fe40000000000 */
[----:B------:R-:W-:Y:S01]  /*4cb0*/  LOP3.LUT R25, R25, R0, RZ, 0x3c, !PT ;  /* 0x0000000019197212 */ /* 0x000fe200078e3cff */
[----:B------:R-:W-:Y:S01]  /*4cc0*/  SYNCS.ARRIVE.TRANS64.RED.A1T0 RZ, [UR21], RZ ;  /* 0x000000ffffff79a7 */ /* 0x000fe20008100415 */
[----:B------:R-:W-:Y:S04]  /*4cd0*/  UIADD3 UR21, UPT, UPT, UR6, 0x1, URZ ;  /* 0x0000000106157890 */ /* 0x000fe8000fffe0ff */
[----:B------:R-:W-:Y:S04]  /*4ce0*/  UISETP.NE.AND UP1, UPT, UR21, 0x2, UPT ;  /* 0x000000021500788c */ /* 0x000fe8000bf25270 */
[----:B------:R-:W-:Y:S02]  /*4cf0*/  USEL UR13, URZ, 0x1, UP1 ;  /* 0x00000001ff0d7887 */ /* 0x000fe40008800000 */
[----:B------:R-:W-:Y:S02]  /*4d00*/  USEL UR6, UR21, URZ, UP1 ;  /* 0x000000ff15067287 */ /* 0x000fe40008800000 */
[----:B------:R-:W-:Y:S02]  /*4d10*/  UPLOP3.LUT UP1, UPT, UPT, UPT, UPT, 0x80, 0x8 ;  /* 0x000000000008789c */ /* 0x000fe40003f2f070 */
[----:B------:R-:W-:Y:S01]  /*4d20*/  LOP3.LUT R27, R27, UR13, RZ, 0x3c, !PT ;  /* 0x0000000d1b1b7c12 */ /* 0x000fe2000f8e3cff */
[----:B--2---:R-:W-:Y:S08]  /*4d30*/  @P4 BRA `(.L_x_87) ;  /* 0xfffffff400644947 */ /* 0x004ff0000383ffff */
[----:B------:R-:W-:Y:S01]  /*4d40*/  UIADD3 UR5, UPT, UPT, UR4, 0x100, URZ ;  /* 0x0000010004057890 */ /* 0x000fe2000fffe0ff */
[----:B------:R-:W-:-:S03]  /*4d50*/  SHF.L.U32 R2, R27, 0x1f, RZ ;  /* 0x0000001f1b027819 */ /* 0x000fc600000006ff */
[----:B------:R-:W-:-:S09]  /*4d60*/  ULEA UR4, UR6, UR5, 0x3 ;  /* 0x0000000506047291 */ /* 0x000fd2000f8e18ff */
[----:B------:R-:W1:Y:S02]  /*4d70*/  SYNCS.PHASECHK.TRANS64.TRYWAIT P0, [UR4], R2 ;  /* 0x00000002ff0075a7 */ /* 0x000e640008001104 */
[----:B-1----:R-:W-:Y:S05]  /*4d80*/  @!P0 BRA `(.L_x_88) ;  /* 0x0000002c00188947 */ /* 0x002fea0003800000 */
.L_x_170:
[----:B------:R-:W-:-:S04]  /*4d90*/  UIADD3 UR6, UPT, UPT, UR6, 0x1, URZ ;  /* 0x0000000106067890 */ /* 0x000fc8000fffe0ff */
[----:B------:R-:W-:-:S04]  /*4da0*/  UISETP.NE.AND UP0, UPT, UR6, 0x2, UPT ;  /* 0x000000020600788c */ /* 0x000fc8000bf05270 */
[----:B------:R-:W-:Y:S02]  /*4db0*/  USEL UR4, URZ, 0x1, UP0 ;  /* 0x00000001ff047887 */ /* 0x000fe40008000000 */
[----:B------:R-:W-:-:S04]  /*4dc0*/  USEL UR6, UR6, URZ, UP0 ;  /* 0x000000ff06067287 */ /* 0x000fc80008000000 */
[----:B------:R-:W-:Y:S01]  /*4dd0*/  ULEA UR6, UR6, UR5, 0x3 ;  /* 0x0000000506067291 */ /* 0x000fe2000f8e18ff */
[----:B-1----:R-:W-:-:S04]  /*4de0*/  LOP3.LUT R2, R27, UR4, RZ, 0x3c, !PT ;  /* 0x000000041b027c12 */ /* 0x002fc8000f8e3cff */
[----:B------:R-:W-:Y:S01]  /*4df0*/  SHF.L.U32 R2, R2, 0x1f, RZ ;  /* 0x0000001f02027819 */ /* 0x000fe200000006ff */
[----:B------:R-:W-:-:S07]  /*4e00*/  IMAD.U32 R0, RZ, RZ, UR6 ;  /* 0x00000006ff007e24 */ /* 0x000fce000f8e00ff */
.L_x_89:
[----:B-1----:R1:W2:Y:S02]  /*4e10*/  SYNCS.PHASECHK.TRANS64.TRYWAIT P0, [R0+URZ], R2 ;  /* 0x00000002000075a7 */ /* 0x0022a400080011ff */
[----:B--2---:R-:W-:Y:S05]  /*4e20*/  @!P0 NANOSLEEP.SYNCS 0x989680 ;  /* 0x009896800000895d */ /* 0x004fea0003900000 */
[----:B------:R-:W2:Y:S02]  /*4e30*/  @!P0 SYNCS.PHASECHK.TRANS64 P0, [R0+URZ], R2 ;  /* 0x00000002000085a7 */ /* 0x000ea400080010ff */
[----:B--2---:R-:W-:Y:S05]  /*4e40*/  @P0 EXIT ;  /* 0x000000000000094d */ /* 0x004fea0003800000 */
[----:B------:R-:W-:Y:S05]  /*4e50*/  BRA `(.L_x_89) ;  /* 0xfffffffc00ec7947 */ /* 0x000fea000383ffff */
.L_x_79:
[----:B------:R-:W-:-:S06]  /*4e60*/  UISETP.GE.AND UP1, UPT, UR8, 0x4, UPT ;  /* 0x000000040800788c */ /* 0x000fcc000bf26270 */
[----:B------:R-:W-:-:S13]  /*4e70*/  PLOP3.LUT P0, PT, PT, PT, UP1, 0x80, 0x8 ;  /* 0x000000000008781c */ /* 0x000fda0003f0f018 */
[----:B------:R-:W-:Y:S05]  /*4e80*/  @!P0 EXIT ;  /* 0x000000000000894d */ /* 0x000fea0003800000 */
[----:B------:R-:W-:Y:S01]  /*4e90*/  BAR.SYNC.DEFER_BLOCKING 0x6, 0xa0 ;  /* 0x0182800000007b1d */ /* 0x000fe20000010000 */
[C---:B------:R-:W-:Y:S01]  /*4ea0*/  IMAD.SHL.U32 R3, R89.reuse, 0x10, RZ ;  /* 0x0000001059037824 */ /* 0x040fe200078e00ff */
[----:B------:R-:W-:Y:S01]  /*4eb0*/  SHF.R.U32.HI R4, RZ, 0x1, R89 ;  /* 0x00000001ff047819 */ /* 0x000fe20000011659 */
[C---:B------:R-:W-:Y:S01]  /*4ec0*/  IMAD.SHL.U32 R2, R89.reuse, 0x8, RZ ;  /* 0x0000000859027824 */ /* 0x040fe200078e00ff */
[----:B------:R-:W-:Y:S01]  /*4ed0*/  CS2R R86, SRZ ;  /* 0x0000000000567805 */ /* 0x000fe2000001ff00 */
[----:B------:R-:W-:Y:S01]  /*4ee0*/  IMAD.U32 R16, R89, 0x10000, RZ ;  /* 0x0001000059107824 */ /* 0x000fe200078e00ff */
[----:B------:R-:W-:Y:S02]  /*4ef0*/  UMOV UR42, 0x400 ;  /* 0x00000400002a7882 */ /* 0x000fe40000000000 */
[----:B------:R-:W1:Y:S01]  /*4f00*/  LDC R81, c[0x0][0x370] ;  /* 0x0000dc00ff517b82 */ /* 0x000e620000000800 */
[----:B------:R-:W-:Y:S01]  /*4f10*/  ULEA UR42, UR37, UR42, 0x18 ;  /* 0x0000002a252a7291 */ /* 0x000fe2000f8ec0ff */
[----:B------:R-:W-:Y:S01]  /*4f20*/  LOP3.LUT R5, R3, 0x40, RZ, 0xc0, !PT ;  /* 0x0000004003057812 */ /* 0x000fe200078ec0ff */
[----:B------:R-:W-:Y:S01]  /*4f30*/  IMAD.SHL.U32 R82, R89, 0x2, RZ ;  /* 0x0000000259527824 */ /* 0x000fe200078e00ff */
[----:B------:R-:W-:Y:S01]  /*4f40*/  LOP3.LUT R2, R2, 0x300, RZ, 0xc0, !PT ;  /* 0x0000030002027812 */ /* 0x000fe200078ec0ff */
[----:B------:R-:W-:Y:S01]  /*4f50*/  IMAD.MOV.U32 R88, RZ, RZ, 0x1 ;  /* 0x00000001ff587424 */ /* 0x000fe200078e00ff */
[----:B------:R-:W-:Y:S01]  /*4f60*/  LOP3.LUT R4, R5, 0x8, R4, 0xf8, !PT ;  /* 0x0000000805047812 */ /* 0x000fe200078ef804 */
[----:B------:R-:W-:Y:S01]  /*4f70*/  IMAD.MOV.U32 R49, RZ, RZ, RZ ;  /* 0x000000ffff317224 */ /* 0x000fe200078e00ff */
[----:B------:R-:W2:Y:S01]  /*4f80*/  LDC R46, c[0x0][0xb0c] ;  /* 0x0002c300ff2e7b82 */ /* 0x000ea20000000800 */
[--C-:B------:R-:W-:Y:S01]  /*4f90*/  LOP3.LUT R2, R2, 0x30, R3.reuse, 0xf8, !PT ;  /* 0x0000003002027812 */ /* 0x100fe200078ef803 */
[----:B------:R-:W-:Y:S01]  /*4fa0*/  IMAD.MOV.U32 R91, RZ, RZ, RZ ;  /* 0x000000ffff5b7224 */ /* 0x000fe200078e00ff */
[----:B------:R-:W-:Y:S01]  /*4fb0*/  LOP3.LUT R16, R16, 0x600000, RZ, 0xc0, !PT ;  /* 0x0060000010107812 */ /* 0x000fe200078ec0ff */
[----:B------:R-:W-:Y:S01]  /*4fc0*/  IMAD.MOV.U32 R85, RZ, RZ, RZ ;  /* 0x000000ffff557224 */ /* 0x000fe200078e00ff */
[----:B------:R-:W-:Y:S01]  /*4fd0*/  LOP3.LUT R82, R4, 0x8, R82, 0x78, !PT ;  /* 0x0000000804527812 */ /* 0x000fe200078e7852 */
[----:B------:R-:W4:Y:S01]  /*4fe0*/  LDCU.64 UR48, c[0x0][0x348] ;  /* 0x00006900ff3077ac */ /* 0x000f220008000a00 */
[----:B------:R-:W-:Y:S01]  /*4ff0*/  LOP3.LUT R2, R2, 0x80, R3, 0xf8, !PT ;  /* 0x0000008002027812 */ /* 0x000fe200078ef803 */
[----:B------:R-:W1:Y:S01]  /*5000*/  LDC R79, c[0x0][0xb20] ;  /* 0x0002c800ff4f7b82 */ /* 0x000e620000000800 */
[----:B------:R-:W3:Y:S01]  /*5010*/  LDS R0, [UR42+0x1d0] ;  /* 0x0001d02aff007984 */ /* 0x000ee20008000800 */
[----:B------:R-:W-:Y:S01]  /*5020*/  LOP3.LUT R89, R89, 0x60, RZ, 0xc0, !PT ;  /* 0x0000006059597812 */ /* 0x000fe200078ec0ff */
[----:B------:R-:W1:Y:S01]  /*5030*/  LDCU.64 UR38, c[0x0][0x888] ;  /* 0x00011100ff2677ac */ /* 0x000e620008000a00 */
[----:B------:R-:W-:Y:S01]  /*5040*/  LOP3.LUT R82, R2, R82, RZ, 0xfc, !PT ;  /* 0x0000005202527212 */ /* 0x000fe200078efcff */
[----:B------:R-:W-:-:S03]  /*5050*/  UIADD3 UR45, UPT, UPT, UR42, 0x200, URZ ;  /* 0x000002002a2d7890 */ /* 0x000fc6000fffe0ff */
[----:B------:R-:W1:Y:S01]  /*5060*/  LDC R45, c[0x0][0xb30] ;  /* 0x0002cc00ff2d7b82 */ /* 0x000e620000000800 */
[----:B------:R-:W-:Y:S01]  /*5070*/  UMOV UR44, URZ ;  /* 0x000000ff002c7c82 */ /* 0x000fe20008000000 */
[----:B------:R-:W-:-:S06]  /*5080*/  UMOV UR43, URZ ;  /* 0x000000ff002b7c82 */ /* 0x000fcc0008000000 */
[----:B------:R-:W1:Y:S08]  /*5090*/  LDC.64 R72, c[0x0][0xb10] ;  /* 0x0002c400ff487b82 */ /* 0x000e700000000a00 */
[----:B------:R-:W1:Y:S08]  /*50a0*/  LDC.64 R42, c[0x0][0xb18] ;  /* 0x0002c600ff2a7b82 */ /* 0x000e700000000a00 */
[----:B------:R-:W1:Y:S08]  /*50b0*/  LDC.64 R68, c[0x0][0x888] ;  /* 0x00022200ff447b82 */ /* 0x000e700000000a00 */
[----:B------:R-:W1:Y:S01]  /*50c0*/  LDC.64 R40, c[0x0][0xb28] ;  /* 0x0002ca00ff287b82 */ /* 0x000e620000000a00 */
[----:B---3--:R-:W-:-:S07]  /*50d0*/  IMAD.IADD R16, R0, 0x1, R16 ;  /* 0x0000000100107824 */ /* 0x008fce00078e0210 */
[----:B------:R-:W3:Y:S08]  /*50e0*/  LDC.64 R70, c[0x0][0x890] ;  /* 0x00022400ff467b82 */ /* 0x000ef00000000a00 */
[----:B------:R-:W1:Y:S08]  /*50f0*/  LDC.64 R66, c[0x0][0x8b0] ;  /* 0x00022c00ff427b82 */ /* 0x000e700000000a00 */
[----:B------:R-:W1:Y:S08]  /*5100*/  LDC.64 R64, c[0x0][0x8a8] ;  /* 0x00022a00ff407b82 */ /* 0x000e700000000a00 */
[----:B--2-4-:R-:W1:Y:S02]  /*5110*/  LDC R80, c[0x0][0x374] ;  /* 0x0000dd00ff507b82 */ /* 0x014e640000000800 */
.L_x_111:
[C---:B------:R-:W-:Y:S02]  /*5120*/  LEA R0, R91.reuse, UR42, 0x3 ;  /* 0x0000002a5b007c11 */ /* 0x040fe4000f8e18ff */
[----:B------:R-:W-:Y:S02]  /*5130*/  SHF.L.U32 R2, R86, 0x1f, RZ ;  /* 0x0000001f56027819 */ /* 0x000fe400000006ff */
[----:B------:R-:W-:Y:S02]  /*5140*/  LEA R20, R91, UR42, 0x4 ;  /* 0x0000002a5b147c11 */ /* 0x000fe4000f8e20ff */
[----:B------:R-:W2:Y:S02]  /*5150*/  SYNCS.PHASECHK.TRANS64.TRYWAIT P0, [R0+URZ+0x120], R2 ;  /* 0x00012002000075a7 */ /* 0x000ea400080011ff */
[----:B--2---:R-:W-:Y:S05]  /*5160*/  @!P0 BRA `(.L_x_90) ;  /* 0x0000002800388947 */ /* 0x004fea0003800000 */
.L_x_171:
[----:B------:R-:W4:Y:S01]  /*5170*/  LDC.64 R10, c[0x0][0xb10] ;  /* 0x0002c400ff0a7b82 */ /* 0x000f220000000a00 */
[----:B------:R-:W3:Y:S01]  /*5180*/  LDS.128 R20, [R20+0x1b0] ;  /* 0x0001b00014147984 */ /* 0x000ee20000000c00 */
[----:B-1----:R-:W-:Y:S01]  /*5190*/  ISETP.NE.AND P1, PT, R45, 0x1, PT ;  /* 0x000000012d00780c */ /* 0x002fe20003f25270 */
[----:B--2---:R-:W-:Y:S01]  /*51a0*/  VIADD R0, R0, 0x130 ;  /* 0x0000013000007836 */ /* 0x004fe20000000000 */
[----:B------:R-:W-:Y:S04]  /*51b0*/  ISETP.GE.AND P0, PT, R44, 0x1, PT ;  /* 0x000000012c00780c */ /* 0x000fe80003f06270 */
[----:B------:R-:W1:Y:S01]  /*51c0*/  LDC.64 R8, c[0x0][0xb18] ;  /* 0x0002c600ff087b82 */ /* 0x000e620000000a00 */
[----:B------:R-:W-:Y:S01]  /*51d0*/  PRMT R0, RZ, 0x654, R0 ;  /* 0x00000654ff007816 */ /* 0x000fe20000000000 */
[----:B------:R-:W-:Y:S01]  /*51e0*/  @!PT LDS RZ, [RZ] ;  /* 0x00000000fffff984 */ /* 0x000fe20000000800 */
[----:B------:R-:W-:Y:S01]  /*51f0*/  @!PT LDS RZ, [RZ] ;  /* 0x00000000fffff984 */ /* 0x000fe20000000800 */
[----:B------:R-:W-:Y:S01]  /*5200*/  @!PT LDS RZ, [RZ] ;  /* 0x00000000fffff984 */ /* 0x000fe20000000800 */
[----:B------:R-:W-:Y:S01]  /*5210*/  @!PT LDS RZ, [RZ] ;  /* 0x00000000fffff984 */ /* 0x000fe20000000800 */
[----:B------:R2:W-:Y:S06]  /*5220*/  MEMBAR.ALL.CTA ;  /* 0x0000000000007992 */ /* 0x0005ec0000008000 */
[----:B--2---:R-:W2:Y:S01]  /*5230*/  FENCE.VIEW.ASYNC.S ;  /* 0x00000000000073c6 */ /* 0x004ea20000000000 */
[----:B------:R-:W1:Y:S08]  /*5240*/  @!P1 LDC R12, c[0x0][0xb20] ;  /* 0x0002c800ff0c9b82 */ /* 0x000e700000000800 */
[----:B------:R-:W1:Y:S01]  /*5250*/  @!P1 LDC R7, c[0x0][0xb0c] ;  /* 0x0002c300ff079b82 */ /* 0x000e620000000800 */
[----:B--2---:R2:W-:Y:S01]  /*5260*/  SYNCS.ARRIVE.TRANS64.RED.A1T0 RZ, [R0+URZ], RZ ;  /* 0x000000ff00ff79a7 */ /* 0x0045e200081004ff */
[----:B---3--:R-:W-:Y:S04]  /*5270*/  LOP3.LUT P4, RZ, R22, 0x1, RZ, 0xc0, !PT ;  /* 0x0000000116ff7812 */ /* 0x008fe8000788c0ff */
[----:B------:R-:W-:Y:S09]  /*5280*/  P2R R90, PR, RZ, 0x10 ;  /* 0x00000010ff5a7803 */ /* 0x000ff20000000000 */
[----:B------:R-:W-:Y:S02]  /*5290*/  @P4 MOV R48, R20 ;  /* 0x0000001400304202 */ /* 0x000fe40000000f00 */
[----:B------:R-:W-:Y:S01]  /*52a0*/  @P4 LOP3.LUT R47, R21, 0xffff, RZ, 0xc0, !PT ;  /* 0x0000ffff152f4812 */ /* 0x000fe200078ec0ff */
[----:B--2-4-:R-:W-:Y:S06]  /*52b0*/  @!P0 BRA `(.L_x_91) ;  /* 0x0000000000a48947 */ /* 0x014fec0003800000 */
[----:B------:R-:W-:Y:S01]  /*52c0*/  IMAD.HI.U32 R0, R80, R43, RZ ;  /* 0x0000002b50007227 */ /* 0x000fe200078e00ff */
[----:B------:R-:W-:Y:S02]  /*52d0*/  ISETP.NE.AND P0, PT, R42, 0x1, PT ;  /* 0x000000012a00780c */ /* 0x000fe40003f05270 */
[----:B------:R-:W-:Y:S01]  /*52e0*/  ISETP.NE.AND P2, PT, R44, 0x1, PT ;  /* 0x000000012c00780c */ /* 0x000fe20003f45270 */
[----:B------:R-:W-:Y:S01]  /*52f0*/  IMAD.HI.U32 R4, R81, R72, RZ ;  /* 0x0000004851047227 */ /* 0x000fe200078e00ff */
[----:B------:R-:W-:Y:S02]  /*5300*/  SHF.R.U32.HI R0, RZ, R79, R0 ;  /* 0x0000004fff007219 */ /* 0x000fe40000011600 */
[----:B------:R-:W-:Y:S01]  /*5310*/  ISETP.NE.AND P3, PT, R46, 0x1, PT ;  /* 0x000000012e00780c */ /* 0x000fe20003f65270 */
[----:B------:R-:W-:Y:S01]  /*5320*/  IMAD.HI.U32 R6, R47, R43, RZ ;  /* 0x0000002b2f067227 */ /* 0x000fe200078e00ff */
[-C--:B------:R-:W-:Y:S02]  /*5330*/  SHF.R.U32.HI R4, RZ, R73.reuse, R4 ;  /* 0x00000049ff047219 */ /* 0x080fe40000011604 */
[----:B------:R-:W-:Y:S01]  /*5340*/  SEL R0, R80, R0, !P0 ;  /* 0x0000000050007207 */ /* 0x000fe20004000000 */
[----:B------:R-:W-:Y:S01]  /*5350*/  IMAD.HI.U32 R5, R48, R72, RZ ;  /* 0x0000004830057227 */ /* 0x000fe200078e00ff */
[----:B------:R-:W-:Y:S03]  /*5360*/  SEL R4, R81, R4, !P3 ;  /* 0x0000000451047207 */ /* 0x000fe60005800000 */
[-C--:B------:R-:W-:Y:S01]  /*5370*/  IMAD.HI.U32 R3, R0, R40.reuse, RZ ;  /* 0x0000002800037227 */ /* 0x080fe200078e00ff */
[----:B------:R-:W-:Y:S03]  /*5380*/  SHF.R.U32.HI R5, RZ, R73, R5 ;  /* 0x00000049ff057219 */ /* 0x000fe60000011605 */
[----:B------:R-:W-:Y:S01]  /*5390*/  IMAD.HI.U32 R2, R4, R40, RZ ;  /* 0x0000002804027227 */ /* 0x000fe200078e00ff */
[----:B------:R-:W-:Y:S02]  /*53a0*/  @P2 SHF.R.U32.HI R0, RZ, R41, R3 ;  /* 0x00000029ff002219 */ /* 0x000fe40000011603 */
[----:B------:R-:W-:Y:S02]  /*53b0*/  SHF.R.U32.HI R3, RZ, R79, R6 ;  /* 0x0000004fff037219 */ /* 0x000fe40000011606 */
[----:B------:R-:W-:Y:S01]  /*53c0*/  @P2 SHF.R.U32.HI R4, RZ, R41, R2 ;  /* 0x00000029ff042219 */ /* 0x000fe20000011602 */
[----:B------:R-:W-:Y:S01]  /*53d0*/  IMAD R0, R44, R0, RZ ;  /* 0x000000002c007224 */ /* 0x000fe200078e02ff */
[----:B------:R-:W-:Y:S02]  /*53e0*/  SEL R3, R47, R3, !P0 ;  /* 0x000000032f037207 */ /* 0x000fe40004000000 */
[----:B------:R-:W-:Y:S01]  /*53f0*/  SEL R2, R48, R5, !P3 ;  /* 0x0000000530027207 */ /* 0x000fe20005800000 */
[----:B------:R-:W-:Y:S01]  /*5400*/  IMAD R5, R44, R4, RZ ;  /* 0x000000042c057224 */ /* 0x000fe200078e02ff */
[C---:B------:R-:W-:Y:S01]  /*5410*/  ISETP.GE.AND P0, PT, R3.reuse, R0, PT ;  /* 0x000000000300720c */ /* 0x040fe20003f06270 */
[C---:B------:R-:W-:Y:S03]  /*5420*/  IMAD.HI.U32 R0, R3.reuse, R40, RZ ;  /* 0x0000002803007227 */ /* 0x040fe600078e00ff */
[C---:B------:R-:W-:Y:S02]  /*5430*/  ISETP.GE.OR P0, PT, R2.reuse, R5, P0 ;  /* 0x000000050200720c */ /* 0x040fe40000706670 */
[----:B------:R-:W-:Y:S04]  /*5440*/  SHF.R.U32.HI R0, RZ, R41, R0 ;  /* 0x00000029ff007219 */ /* 0x000fe80000011600 */
[C---:B------:R-:W-:Y:S05]  /*5450*/  SEL R6, R3.reuse, R0, !P2 ;  /* 0x0000000003067207 */ /* 0x040fea0005000000 */
        /* <DEDUP_REMOVED lines=14> */
[----:B------:R-:W-:Y:S07]  /*5540*/  IMAD R47, R3, R42, R47 ;  /* 0x0000002a032f7224 */ /* 0x000fee00078e022f */
.L_x_91:
[----:B------:R-:W-:Y:S01]  /*5550*/  @!P1 IMAD.HI.U32 R0, R48, R10, RZ ;  /* 0x0000000a30009227 */ /* 0x000fe200078e00ff */
[----:B-1----:R-:W-:Y:S01]  /*5560*/  @!P1 ISETP.NE.AND P0, PT, R8, 0x1, PT ;  /* 0x000000010800980c */ /* 0x002fe20003f05270 */
[----:B------:R-:W-:Y:S01]  /*5570*/  ULOP3.LUT UP0, URZ, UR45, 0x90, URZ, 0xc0, !UPT ;  /* 0x000000902dff7892 */ /* 0x000fe2000f80c0ff */
[----:B------:R-:W-:Y:S01]  /*5580*/  @!P1 ISETP.NE.AND P2, PT, R7, 0x1, PT ;  /* 0x000000010700980c */ /* 0x000fe20003f45270 */
[----:B------:R-:W-:Y:S01]  /*5590*/  @!P1 IMAD.HI.U32 R2, R47, R9, RZ ;  /* 0x000000092f029227 */ /* 0x000fe200078e00ff */
[----:B------:R-:W-:Y:S02]  /*55a0*/  @!P1 SHF.R.U32.HI R0, RZ, R11, R0 ;  /* 0x0000000bff009219 */ /* 0x000fe40000011600 */
[----:B------:R-:W-:Y:S01]  /*55b0*/  @P4 SHF.R.U32.HI R84, RZ, 0x10, R21 ;  /* 0x00000010ff544819 */ /* 0x000fe20000011615 */
[----:B------:R-:W-:Y:S01]  /*55c0*/  VIADD R91, R91, 0x1 ;  /* 0x000000015b5b7836 */ /* 0x000fe20000000000 */
[----:B------:R-:W-:Y:S02]  /*55d0*/  @!P1 SHF.R.U32.HI R2, RZ, R12, R2 ;  /* 0x0000000cff029219 */ /* 0x000fe40000011602 */
[----:B------:R-:W-:Y:S02]  /*55e0*/  @!P1 SEL R3, R48, R0, !P2 ;  /* 0x0000000030039207 */ /* 0x000fe40005000000 */
[----:B------:R-:W-:Y:S05]  /*55f0*/  @!P1 SEL R2, R47, R2, !P0 ;  /* 0x000000022f029207 */ /* 0x000fea0004000000 */
[----:B------:R-:W-:Y:S02]  /*5600*/  @!P1 IMAD.IADD R0, R2, 0x1, -R3 ;  /* 0x0000000102009824 */ /* 0x000fe400078e0a03 */
[----:B------:R-:W-:Y:S02]  /*5610*/  @!P1 IMAD.IADD R2, R3, 0x1, -R2 ;  /* 0x0000000103029824 */ /* 0x000fe400078e0a02 */
[----:B------:R-:W-:Y:S02]  /*5620*/  @!P1 IMAD R48, R0, R7, R48 ;  /* 0x0000000700309224 */ /* 0x000fe400078e0230 */
[----:B------:R-:W-:Y:S01]  /*5630*/  @!P1 IMAD R47, R2, R8, R47 ;  /* 0x00000008022f9224 */ /* 0x000fe200078e022f */
[----:B------:R-:W-:Y:S06]  /*5640*/  BRA.U !UP0, `(.L_x_92) ;  /* 0x00000001087c7547 */ /* 0x000fec000b800000 */
[----:B------:R-:W1:Y:S01]  /*5650*/  LDCU.64 UR8, c[0x4][0x80] ;  /* 0x01001000ff0877ac */ /* 0x000e620008000a00 */
[----:B------:R-:W-:Y:S01]  /*5660*/  MOV R2, 0x0 ;  /* 0x0000000000027802 */ /* 0x000fe20000000f00 */
[----:B------:R-:W-:Y:S02]  /*5670*/  HFMA2 R12, -RZ, RZ, 0, 5.9604644775390625e-08 ;  /* 0x00000001ff0c7431 */ /* 0x000fe400000001ff */
[----:B------:R-:W-:Y:S01]  /*5680*/  IMAD.MOV.U32 R8, RZ, RZ, 0x70 ;  /* 0x00000070ff087424 */ /* 0x000fe200078e00ff */
[----:B------:R2:W3:Y:S01]  /*5690*/  LDC.64 R14, c[0x4][R2] ;  /* 0x01000000020e7b82 */ /* 0x0004e20000000a00 */
[----:B------:R-:W4:Y:S01]  /*56a0*/  LDCU.64 UR6, c[0x4][0x88] ;  /* 0x01001100ff0677ac */ /* 0x000f220008000a00 */
[----:B------:R-:W-:Y:S01]  /*56b0*/  IMAD.MOV.U32 R13, RZ, RZ, RZ ;  /* 0x000000ffff0d7224 */ /* 0x000fe200078e00ff */
[----:B------:R-:W2:Y:S01]  /*56c0*/  LDCU.64 UR4, c[0x4][0x8] ;  /* 0x01000100ff0477ac */ /* 0x000ea20008000a00 */
[----:B-1----:R-:W-:Y:S01]  /*56d0*/  MOV R5, UR9 ;  /* 0x0000000900057c02 */ /* 0x002fe20008000f00 */
[----:B------:R-:W-:Y:S01]  /*56e0*/  IMAD.U32 R4, RZ, RZ, UR8 ;  /* 0x00000008ff047e24 */ /* 0x000fe2000f8e00ff */
[----:B----4-:R-:W-:Y:S01]  /*56f0*/  MOV R7, UR7 ;  /* 0x0000000700077c02 */ /* 0x010fe20008000f00 */
[----:B------:R-:W-:Y:S01]  /*5700*/  IMAD.U32 R6, RZ, RZ, UR6 ;  /* 0x00000006ff067e24 */ /* 0x000fe2000f8e00ff */
[----:B--2---:R-:W-:Y:S01]  /*5710*/  MOV R11, UR5 ;  /* 0x00000005000b7c02 */ /* 0x004fe20008000f00 */
[----:B------:R-:W-:Y:S02]  /*5720*/  IMAD.U32 R10, RZ, RZ, UR4 ;  /* 0x00000004ff0a7e24 */ /* 0x000fe4000f8e00ff */
[----:B------:R-:W-:Y:S07]  /*5730*/  LEPC R20, `(.L_x_93) ;  /* 0x000000001014794e */ /* 0x000fee0000000000 */
[----:B---3-5:R-:W-:Y:S05]  /*5740*/  CALL.ABS.NOINC R14 ;  /* 0x000000000e007343 */ /* 0x028fea0003c00000 */
.L_x_93:
[----:B------:R-:W1:Y:S01]  /*5750*/  LDCU.64 UR8, c[0x4][0x80] ;  /* 0x01001000ff0877ac */ /* 0x000e620008000a00 */
[----:B------:R-:W2:Y:S01]  /*5760*/  LDC.64 R2, c[0x4][R2] ;  /* 0x0100000002027b82 */ /* 0x000ea20000000a00 */
[----:B------:R-:W-:Y:S02]  /*5770*/  HFMA2 R12, -RZ, RZ, 0, 5.9604644775390625e-08 ;  /* 0x00000001ff0c7431 */ /* 0x000fe400000001ff */
[----:B------:R-:W-:Y:S02]  /*5780*/  IMAD.MOV.U32 R8, RZ, RZ, 0x70 ;  /* 0x00000070ff087424 */ /* 0x000fe400078e00ff */
[----:B------:R-:W-:Y:S01]  /*5790*/  IMAD.MOV.U32 R13, RZ, RZ, RZ ;  /* 0x000000ffff0d7224 */ /* 0x000fe200078e00ff */
[----:B------:R-:W3:Y:S01]  /*57a0*/  LDCU.64 UR6, c[0x4][0x88] ;  /* 0x01001100ff0677ac */ /* 0x000ee20008000a00 */
[----:B------:R-:W4:Y:S01]  /*57b0*/  LDCU.64 UR4, c[0x4][0x8] ;  /* 0x01000100ff0477ac */ /* 0x000f220008000a00 */
[----:B-1----:R-:W-:Y:S02]  /*57c0*/  MOV R4, UR8 ;  /* 0x0000000800047c02 */ /* 0x002fe40008000f00 */
[----:B------:R-:W-:Y:S02]  /*57d0*/  MOV R5, UR9 ;  /* 0x0000000900057c02 */ /* 0x000fe40008000f00 */
[----:B---3--:R-:W-:Y:S01]  /*57e0*/  MOV R7, UR7 ;  /* 0x0000000700077c02 */ /* 0x008fe20008000f00 */
[----:B------:R-:W-:Y:S01]  /*57f0*/  IMAD.U32 R6, RZ, RZ, UR6 ;  /* 0x00000006ff067e24 */ /* 0x000fe2000f8e00ff */
[----:B----4-:R-:W-:Y:S01]  /*5800*/  MOV R11, UR5 ;  /* 0x00000005000b7c02 */ /* 0x010fe20008000f00 */
[----:B------:R-:W-:Y:S02]  /*5810*/  IMAD.U32 R10, RZ, RZ, UR4 ;  /* 0x00000004ff0a7e24 */ /* 0x000fe4000f8e00ff */
[----:B------:R-:W-:Y:S07]  /*5820*/  LEPC R20, `(.L_x_92) ;  /* 0x000000001014794e */ /* 0x000fee0000000000 */
[----:B--2---:R-:W-:Y:S05]  /*5830*/  CALL.ABS.NOINC R2 ;  /* 0x0000000002007343 */ /* 0x004fea0003c00000 */
.L_x_92:
[----:B------:R-:W-:Y:S01]  /*5840*/  ISETP.NE.U32.AND P2, PT, R70, RZ, PT ;  /* 0x000000ff4600720c */ /* 0x000fe20003f45070 */
[----:B------:R-:W-:Y:S01]  /*5850*/  UISETP.NE.AND UP1, UPT, UR46, URZ, UPT ;  /* 0x000000ff2e00728c */ /* 0x000fe2000bf25270 */
[----:B------:R-:W-:Y:S02]  /*5860*/  ISETP.NE.U32.AND P4, PT, R66, RZ, PT ;  /* 0x000000ff4200720c */ /* 0x000fe40003f85070 */
[----:B------:R-:W-:Y:S02]  /*5870*/  ISETP.NE.AND.EX P2, PT, R71, RZ, PT, P2 ;  /* 0x000000ff4700720c */ /* 0x000fe40003f45320 */
[----:B------:R-:W-:Y:S02]  /*5880*/  PLOP3.LUT P1, PT, PT, PT, PT, 0x8, 0x80 ;  /* 0x000000000080781c */ /* 0x000fe40003f2e170 */
[----:B------:R-:W-:Y:S02]  /*5890*/  PLOP3.LUT P0, PT, PT, PT, UP1, 0x80, 0x8 ;  /* 0x000000000008781c */ /* 0x000fe40003f0f018 */
[----:B------:R-:W-:Y:S02]  /*58a0*/  ISETP.NE.AND.EX P4, PT, R67, RZ, PT, P4 ;  /* 0x000000ff4300720c */ /* 0x000fe40003f85340 */
[----:B------:R-:W1:Y:S09]  /*58b0*/  @UP1 LDCU.64 UR4, c[0x0][0x888] ;  /* 0x00011100ff0417ac */ /* 0x000e720008000a00 */
[----:B------:R-:W-:Y:S01]  /*58c0*/  @P0 PLOP3.LUT P1, PT, P2, PT, PT, 0x80, 0x8 ;  /* 0x000000000008081c */ /* 0x000fe2000172f070 */
[----:B-1----:R-:W-:Y:S04]  /*58d0*/  @UP1 UISETP.NE.U32.AND UP0, UPT, UR4, URZ, UPT ;  /* 0x000000ff0400128c */ /* 0x002fe8000bf05070 */
[----:B------:R-:W-:Y:S04]  /*58e0*/  @UP1 UISETP.NE.AND.EX UP0, UPT, UR5, URZ, UPT, UP0 ;  /* 0x000000ff0500128c */ /* 0x000fe8000bf05300 */
[----:B------:R-:W-:Y:S01]  /*58f0*/  @UP1 USEL UR4, URZ, 0xffffffff, UP0 ;  /* 0xffffffffff041887 */ /* 0x000fe20008000000 */
[----:B------:R-:W-:Y:S11]  /*5900*/  @!P2 BRA `(.L_x_94) ;  /* 0x00000000002ca947 */ /* 0x000ff60003800000 */
[----:B------:R-:W-:Y:S01]  /*5910*/  ISETP.NE.U32.AND P3, PT, R68, RZ, PT ;  /* 0x000000ff4400720c */ /* 0x000fe20003f65070 */
[----:B------:R-:W-:Y:S03]  /*5920*/  IMAD.MOV.U32 R78, RZ, RZ, 0x1 ;  /* 0x00000001ff4e7424 */ /* 0x000fe600078e00ff */
[----:B------:R-:W-:Y:S11]  /*5930*/  ISETP.NE.AND.EX P3, PT, R69, RZ, PT, P3 ;  /* 0x000000ff4500720c */ /* 0x000ff60003f65330 */
[----:B------:R-:W-:Y:S02]  /*5940*/  @!UPT UIADD3 URZ, UPT, UPT, URZ, URZ, URZ ;  /* 0x000000fffffff290 */ /* 0x000fe4000fffe0ff */
[----:B------:R-:W1:Y:S01]  /*5950*/  @P3 LDC.64 R2, c[0x0][0x888] ;  /* 0x00022200ff023b82 */ /* 0x000e620000000a00 */
[----:B------:R-:W-:Y:S04]  /*5960*/  @P3 IMAD R0, R70, UR36, RZ ;  /* 0x0000002446003c24 */ /* 0x000fe8000f8e02ff */
[----:B-1----:R-:W-:Y:S04]  /*5970*/  @P3 IMAD.WIDE R2, R0, 0x4, R2 ;  /* 0x0000000400023825 */ /* 0x002fe800078e0202 */
[----:B------:R-:W-:Y:S01]  /*5980*/  HFMA2 R0, -RZ, RZ, 0, 5.9604644775390625e-08 ;  /* 0x00000001ff007431 */ /* 0x000fe200000001ff */
[----:B-----5:R1:W5:Y:S04]  /*5990*/  @P3 LDG.E R51, desc[UR40][R2.64] ;  /* 0x0000002802333981 */ /* 0x020368000c1e1900 */
[----:B------:R-:W-:Y:S01]  /*59a0*/  @!P3 PRMT R78, R0, 0x7610, R78 ;  /* 0x00007610004eb816 */ /* 0x000fe2000000004e */
[----:B-1----:R-:W2:Y:S06]  /*59b0*/  @!P3 LDC R51, c[0x0][0x880] ;  /* 0x00022000ff33bb82 */ /* 0x002eac0000000800 */
.L_x_94:
[----:B------:R-:W-:Y:S05]  /*59c0*/  @!P4 BRA `(.L_x_95) ;  /* 0x000000000020c947 */ /* 0x000fea0003800000 */
[----:B------:R-:W-:Y:S04]  /*59d0*/  ISETP.NE.U32.AND P3, PT, R64, RZ, PT ;  /* 0x000000ff4000720c */ /* 0x000fe80003f65070 */
[----:B------:R-:W-:Y:S11]  /*59e0*/  ISETP.NE.AND.EX P3, PT, R65, RZ, PT, P3 ;  /* 0x000000ff4100720c */ /* 0x000ff60003f65330 */
[----:B------:R-:W-:Y:S02]  /*59f0*/  @!UPT UIADD3 URZ, UPT, UPT, URZ, URZ, URZ ;  /* 0x000000fffffff290 */ /* 0x000fe4000fffe0ff */
[----:B------:R-:W1:Y:S01]  /*5a00*/  @P3 LDC.64 R2, c[0x0][0x8a8] ;  /* 0x00022a00ff023b82 */ /* 0x000e620000000a00 */
[----:B------:R-:W-:Y:S04]  /*5a10*/  @P3 IMAD R0, R66, UR36, RZ ;  /* 0x0000002442003c24 */ /* 0x000fe8000f8e02ff */
[----:B-1----:R-:W-:Y:S05]  /*5a20*/  @P3 IMAD.WIDE R2, R0, 0x4, R2 ;  /* 0x0000000400023825 */ /* 0x002fea00078e0202 */
[----:B-----5:R1:W5:Y:S02]  /*5a30*/  @P3 LDG.E R50, desc[UR40][R2.64] ;  /* 0x0000002802323981 */ /* 0x020364000c1e1900 */
[----:B-1----:R-:W3:Y:S02]  /*5a40*/  @!P3 LDC R50, c[0x0][0x8a0] ;  /* 0x00022800ff32bb82 */ /* 0x002ee40000000800 */
.L_x_95:
[----:B--2--5:R-:W-:Y:S01]  /*5a50*/  @P0 FSETP.NEU.AND P4, PT, R51, RZ, PT ;  /* 0x000000ff3300020b */ /* 0x024fe20003f8d000 */
[----:B------:R-:W-:Y:S01]  /*5a60*/  IMAD.U32 R0, RZ, RZ, UR4 ;  /* 0x00000004ff007e24 */ /* 0x000fe2000f8e00ff */
[----:B------:R-:W-:Y:S01]  /*5a70*/  @P0 LOP3.LUT P3, RZ, R78, 0xff, RZ, 0xc0, !PT ;  /* 0x000000ff4eff0812 */ /* 0x000fe2000786c0ff */
[----:B------:R-:W-:Y:S01]  /*5a80*/  BSSY B1, `(.L_x_96) ;  /* 0x0000034000017945 */ /* 0x000fe20003800000 */
[----:B------:R-:W-:Y:S02]  /*5a90*/  @P0 SEL R2, RZ, 0xffffffff, P4 ;  /* 0xffffffffff020807 */ /* 0x000fe40002000000 */
[----:B------:R-:W-:Y:S02]  /*5aa0*/  CS2R R62, SRZ ;  /* 0x00000000003e7805 */ /* 0x000fe4000001ff00 */
[----:B------:R-:W-:Y:S02]  /*5ab0*/  LEA R17, R49, UR42, 0x3 ;  /* 0x0000002a31117c11 */ /* 0x000fe4000f8e18ff */
[----:B------:R-:W-:Y:S02]  /*5ac0*/  CS2R R60, SRZ ;  /* 0x00000000003c7805 */ /* 0x000fe4000001ff00 */
[----:B------:R-:W-:Y:S01]  /*5ad0*/  @P1 SEL R2, R0, R2, !P3 ;  /* 0x0000000200021207 */ /* 0x000fe20005800000 */
[----:B------:R-:W-:Y:S01]  /*5ae0*/  IMAD.U32 R0, RZ, RZ, UR44 ;  /* 0x0000002cff007e24 */ /* 0x000fe2000f8e00ff */
[----:B------:R-:W-:Y:S02]  /*5af0*/  PLOP3.LUT P4, PT, PT, PT, PT, 0x8, 0x80 ;  /* 0x000000000080781c */ /* 0x000fe40003f8e170 */
[----:B------:R-:W-:Y:S02]  /*5b00*/  CS2R R54, SRZ ;  /* 0x0000000000367805 */ /* 0x000fe4000001ff00 */
[----:B------:R-:W-:Y:S02]  /*5b10*/  @P0 LOP3.LUT R2, R2, 0x1, RZ, 0xc0, !PT ;  /* 0x0000000102020812 */ /* 0x000fe400078ec0ff */
[----:B------:R-:W-:Y:S02]  /*5b20*/  CS2R R52, SRZ ;  /* 0x0000000000347805 */ /* 0x000fe4000001ff00 */
[----:B------:R-:W-:Y:S02]  /*5b30*/  LEA R0, R0, UR42, 0x3 ;  /* 0x0000002a00007c11 */ /* 0x000fe4000f8e18ff */
[----:B------:R-:W-:Y:S02]  /*5b40*/  CS2R R58, SRZ ;  /* 0x00000000003a7805 */ /* 0x000fe4000001ff00 */
[----:B------:R-:W-:Y:S02]  /*5b50*/  ISETP.NE.U32.OR P5, PT, R2, 0x1, !P0 ;  /* 0x000000010200780c */ /* 0x000fe400047a5470 */
[----:B------:R-:W-:Y:S02]  /*5b60*/  CS2R R56, SRZ ;  /* 0x0000000000387805 */ /* 0x000fe4000001ff00 */
[----:B------:R-:W-:Y:S02]  /*5b70*/  LOP3.LUT R2, R88, 0x1, RZ, 0x3c, !PT ;  /* 0x0000000158027812 */ /* 0x000fe400078e3cff */
[----:B------:R-:W-:Y:S07]  /*5b80*/  P2R R92, PR, RZ, 0x20 ;  /* 0x00000020ff5c7803 */ /* 0x000fee0000000000 */
[----:B------:R-:W-:Y:S04]  /*5b90*/  @P5 SHF.L.U32 R3, R2, 0x1f, RZ ;  /* 0x0000001f02035819 */ /* 0x000fe800000006ff */
[----:B------:R1:W2:Y:S02]  /*5ba0*/  @P5 SYNCS.PHASECHK.TRANS64.TRYWAIT P0, [R0+URZ+0xf0], R3 ;  /* 0x0000f003000055a7 */ /* 0x0002a400080011ff */
[----:B-1----:R-:W-:Y:S04]  /*5bb0*/  SHF.L.U32 R3, R87, 0x1f, RZ ;  /* 0x0000001f57037819 */ /* 0x002fe800000006ff */
[----:B------:R1:W4:Y:S01]  /*5bc0*/  SYNCS.PHASECHK.TRANS64.TRYWAIT P3, [R17+URZ+0x140], R3 ;  /* 0x00014003110075a7 */ /* 0x00032200080611ff */
[----:B--2---:R-:W-:Y:S01]  /*5bd0*/  @P5 PLOP3.LUT P4, PT, P0, PT, PT, 0x8, 0x80 ;  /* 0x000000000080581c */ /* 0x004fe2000078e170 */
[----:B------:R-:W-:Y:S01]  /*5be0*/  @!UPT UIADD3 URZ, UPT, UPT, URZ, URZ, URZ ;  /* 0x000000fffffff290 */ /* 0x000fe2000fffe0ff */
[----:B-1----:R-:W-:Y:S11]  /*5bf0*/  @!P5 BRA `(.L_x_97) ;  /* 0x000000000070d947 */ /* 0x002ff60003800000 */
[----:B------:R-:W-:Y:S01]  /*5c00*/  ISETP.NE.U32.AND P0, PT, RZ, UR38, PT ;  /* 0x00000026ff007c0c */ /* 0x000fe2000bf05070 */
[----:B------:R-:W-:Y:S01]  /*5c10*/  BSSY B0, `(.L_x_98) ;  /* 0x000000e000007945 */ /* 0x000fe20003800000 */
[----:B------:R-:W-:Y:S02]  /*5c20*/  FSETP.NEU.AND P1, PT, R51, RZ, PT ;  /* 0x000000ff3300720b */ /* 0x000fe40003f2d000 */
[----:B------:R-:W-:Y:S02]  /*5c30*/  ISETP.NE.AND.EX P0, PT, RZ, UR39, PT, P0 ;  /* 0x00000027ff007c0c */ /* 0x000fe4000bf05300 */
[----:B------:R-:W-:Y:S02]  /*5c40*/  SEL R4, RZ, 0xffffffff, P1 ;  /* 0xffffffffff047807 */ /* 0x000fe40000800000 */
[----:B------:R-:W-:Y:S02]  /*5c50*/  LOP3.LUT P1, RZ, R78, 0xff, RZ, 0xc0, !PT ;  /* 0x000000ff4eff7812 */ /* 0x000fe4000782c0ff */
[----:B------:R-:W-:Y:S04]  /*5c60*/  SEL R5, RZ, 0xffffffff, P0 ;  /* 0xffffffffff057807 */ /* 0x000fe80000000000 */
[----:B------:R-:W-:Y:S04]  /*5c70*/  @P2 SEL R4, R5, R4, !P1 ;  /* 0x0000000405042207 */ /* 0x000fe80004800000 */
[----:B------:R-:W-:Y:S04]  /*5c80*/  LOP3.LUT R4, R4, 0x1, RZ, 0xc0, !PT ;  /* 0x0000000104047812 */ /* 0x000fe800078ec0ff */
[----:B------:R-:W-:Y:S01]  /*5c90*/  ISETP.NE.U32.AND P0, PT, R4, 0x1, PT ;  /* 0x000000010400780c */ /* 0x000fe20003f05070 */
[----:B------:R-:W-:Y:S01]  /*5ca0*/  IMAD.U32 R4, RZ, RZ, UR44 ;  /* 0x0000002cff047e24 */ /* 0x000fe2000f8e00ff */
[----:B------:R-:W-:Y:S11]  /*5cb0*/  @!P4 BRA `(.L_x_99) ;  /* 0x00000000000cc947 */ /* 0x000ff60003800000 */
[----:B------:R-:W-:Y:S04]  /*5cc0*/  SHF.L.U32 R2, R2, 0x1f, RZ ;  /* 0x0000001f02027819 */ /* 0x000fe800000006ff */
[----:B------:R-:W1:Y:S02]  /*5cd0*/  SYNCS.PHASECHK.TRANS64.TRYWAIT P1, [R0+URZ+0xf0], R2 ;  /* 0x0000f002000075a7 */ /* 0x000e6400080211ff */
[----:B-1----:R-:W-:Y:S05]  /*5ce0*/  @!P1 BRA `(.L_x_100) ;  /* 0x0000001c006c9947 */ /* 0x002fea0003800000 */
.L_x_99:
[----:B------:R-:W-:Y:S05]  /*5cf0*/  BSYNC B0 ;  /* 0x0000000000007941 */ /* 0x000fea0003800000 */
.L_x_98:
[----:B-1----:R-:W-:Y:S01]  /*5d00*/  @P0 IMAD R0, R4, 0xc00, R82 ;  /* 0x00000c0004000824 */ /* 0x002fe200078e0252 */
[----:B------:R-:W-:Y:S02]  /*5d10*/  CS2R R58, SRZ ;  /* 0x00000000003a7805 */ /* 0x000fe4000001ff00 */
[----:B------:R-:W-:Y:S02]  /*5d20*/  CS2R R56, SRZ ;  /* 0x0000000000387805 */ /* 0x000fe4000001ff00 */
[----:B------:R-:W-:Y:S02]  /*5d30*/  CS2R R54, SRZ ;  /* 0x0000000000367805 */ /* 0x000fe4000001ff00 */
[----:B------:R-:W-:Y:S01]  /*5d40*/  CS2R R52, SRZ ;  /* 0x0000000000347805 */ /* 0x000fe2000001ff00 */
[----:B------:R-:W-:Y:S01]  /*5d50*/  IMAD.MOV.U32 R62, RZ, RZ, RZ ;  /* 0x000000ffff3e7224 */ /* 0x000fe200078e00ff */
[----:B------:R-:W-:Y:S02]  /*5d60*/  CS2R R60, SRZ ;  /* 0x00000000003c7805 */ /* 0x000fe4000001ff00 */
[----:B------:R-:W-:Y:S01]  /*5d70*/  @P0 LEA R0, R0, UR42, 0x1 ;  /* 0x0000002a00000c11 */ /* 0x000fe2000f8e08ff */
[----:B------:R-:W-:Y:S05]  /*5d80*/  @P0 WARPSYNC.ALL ;  /* 0x0000000000000948 */ /* 0x000fea0003800000 */
[----:B------:R1:W2:Y:S04]  /*5d90*/  @P0 LDSM.16.M88.4 R56, [R0+0x200] ;  /* 0x000200000038083b */ /* 0x0002a80000000200 */
[----:B------:R1:W1:Y:S04]  /*5da0*/  @P0 LDSM.16.M88.4 R52, [R0+0xa00] ;  /* 0x000a00000034083b */ /* 0x0002680000000200 */
[----:B------:R1:W1:Y:S02]  /*5db0*/  @P0 LDSM.16.M88.4 R60, [R0+0x1200] ;  /* 0x00120000003c083b */ /* 0x0002640000000200 */
.L_x_97:
[----:B------:R-:W-:Y:S05]  /*5dc0*/  BSYNC B1 ;  /* 0x0000000000017941 */ /* 0x000fea0003800000 */
.L_x_96:
[C---:B------:R-:W-:Y:S04]  /*5dd0*/  LEA.HI R2, R49.reuse, R49, RZ, 0x1 ;  /* 0x0000003131027211 */ /* 0x040fe800078f08ff */
[----:B-1----:R-:W-:Y:S02]  /*5de0*/  SHF.R.U32.HI R0, RZ, 0x1, R2 ;  /* 0x00000001ff007819 */ /* 0x002fe40000011602 */
[----:B------:R-:W-:Y:S03]  /*5df0*/  LOP3.LUT R2, R2, 0xffe, RZ, 0xc0, !PT ;  /* 0x00000ffe02027812 */ /* 0x000fe600078ec0ff */
[----:B------:R-:W-:Y:S02]  /*5e00*/  IMAD R0, R0, 0x30, R16 ;  /* 0x0000003000007824 */ /* 0x000fe400078e0210 */
[----:B------:R-:W-:Y:S04]  /*5e10*/  IMAD.IADD R2, R49, 0x1, -R2 ;  /* 0x0000000131027824 */ /* 0x000fe800078e0a02 */
[----:B------:R-:W-:Y:S05]  /*5e20*/  IMAD R2, R2, 0x100000, R0 ;  /* 0x0010000002027824 */ /* 0x000fea00078e0200 */
[----:B------:R-:W-:Y:S04]  /*5e30*/  SHF.R.U32.HI R0, RZ, 0x15, R2 ;  /* 0x00000015ff007819 */ /* 0x000fe80000011602 */
[----:B------:R-:W-:Y:S01]  /*5e40*/  LOP3.LUT P0, RZ, R0, 0x3, R83, 0x48, !PT ;  /* 0x0000000300ff7812 */ /* 0x000fe20007804853 */
[----:B------:R-:W-:Y:S01]  /*5e50*/  @!UPT UIADD3 URZ, UPT, UPT, URZ, URZ, URZ ;  /* 0x000000fffffff290 */ /* 0x000fe2000fffe0ff */
[----:B----4-:R-:W-:Y:S11]  /*5e60*/  @P3 BRA `(.L_x_101) ;  /* 0x0000000000083947 */ /* 0x010ff60003800000 */
[----:B------:R-:W1:Y:S02]  /*5e70*/  SYNCS.PHASECHK.TRANS64.TRYWAIT P1, [R17+URZ+0x140], R3 ;  /* 0x00014003110075a7 */ /* 0x000e6400080211ff */
[----:B-1----:R-:W-:Y:S05]  /*5e80*/  @!P1 BRA `(.L_x_102) ;  /* 0x0000001c00189947 */ /* 0x002fea0003800000 */
.L_x_101:
[----:B------:R-:W-:Y:S05]  /*5e90*/  @!P0 BRA `(.L_x_103) ;  /* 0x0000000000408947 */ /* 0x000fea0003800000 */
[----:B------:R-:W4:Y:S01]  /*5ea0*/  LDCU.64 UR8, c[0x4][0x70] ;  /* 0x01000e00ff0877ac */ /* 0x000f220008000a00 */
[----:B------:R-:W-:Y:S01]  /*5eb0*/  MOV R15, 0x0 ;  /* 0x00000000000f7802 */ /* 0x000fe20000000f00 */
[----:B------:R-:W-:Y:S02]  /*5ec0*/  HFMA2 R12, -RZ, RZ, 0, 5.9604644775390625e-08 ;  /* 0x00000001ff0c7431 */ /* 0x000fe400000001ff */
[----:B------:R-:W-:Y:S02]  /*5ed0*/  IMAD.MOV.U32 R8, RZ, RZ, 0x192 ;  /* 0x00000192ff087424 */ /* 0x000fe400078e00ff */
[----:B------:R-:W-:Y:S01]  /*5ee0*/  IMAD.MOV.U32 R13, RZ, RZ, RZ ;  /* 0x000000ffff0d7224 */ /* 0x000fe200078e00ff */
[----:B------:R-:W5:Y:S01]  /*5ef0*/  LDCU.64 UR6, c[0x4][0x78] ;  /* 0x01000f00ff0677ac */ /* 0x000f620008000a00 */
[----:B------:R-:W1:Y:S01]  /*5f00*/  LDC.64 R14, c[0x4][R15] ;  /* 0x010000000f0e7b82 */ /* 0x000e620000000a00 */
[----:B------:R-:W2:Y:S01]  /*5f10*/  LDCU.64 UR4, c[0x4][0x10] ;  /* 0x01000200ff0477ac */ /* 0x000ea20008000a00 */
[----:B----4-:R-:W-:Y:S01]  /*5f20*/  MOV R5, UR9 ;  /* 0x0000000900057c02 */ /* 0x010fe20008000f00 */
[----:B------:R-:W-:Y:S01]  /*5f30*/  IMAD.U32 R4, RZ, RZ, UR8 ;  /* 0x00000008ff047e24 */ /* 0x000fe2000f8e00ff */
[----:B-----5:R-:W-:Y:S01]  /*5f40*/  MOV R7, UR7 ;  /* 0x0000000700077c02 */ /* 0x020fe20008000f00 */
[----:B------:R-:W-:Y:S01]  /*5f50*/  IMAD.U32 R6, RZ, RZ, UR6 ;  /* 0x00000006ff067e24 */ /* 0x000fe2000f8e00ff */
[----:B--2---:R-:W-:Y:S01]  /*5f60*/  MOV R11, UR5 ;  /* 0x00000005000b7c02 */ /* 0x004fe20008000f00 */
[----:B------:R-:W-:Y:S02]  /*5f70*/  IMAD.U32 R10, RZ, RZ, UR4 ;  /* 0x00000004ff0a7e24 */ /* 0x000fe4000f8e00ff */
[----:B------:R-:W-:Y:S07]  /*5f80*/  LEPC R20, `(.L_x_103) ;  /* 0x000000001014794e */ /* 0x000fee0000000000 */
[----:B-1-3--:R-:W-:Y:S05]  /*5f90*/  CALL.ABS.NOINC R14 ;  /* 0x000000000e007343 */ /* 0x00afea0003c00000 */
.L_x_103:
[----:B------:R-:W-:Y:S05]  /*5fa0*/  WARPSYNC.ALL ;  /* 0x0000000000007948 */ /* 0x000fea0003800000 */
[C---:B------:R-:W-:Y:S01]  /*5fb0*/  R2UR UR4, R2.reuse ;  /* 0x00000000020472ca */ /* 0x040fe200000e0000 */
[----:B------:R-:W-:Y:S05]  /*5fc0*/  VIADD R0, R2, 0x10 ;  /* 0x0000001002007836 */ /* 0x000fea0000000000 */
[----:B------:R-:W-:Y:S04]  /*5fd0*/  SHF.R.U32.HI R0, RZ, 0x15, R0 ;  /* 0x00000015ff007819 */ /* 0x000fe80000011600 */
[----:B------:R-:W-:Y:S03]  /*5fe0*/  LOP3.LUT P0, RZ, R0, 0x3, R83, 0x48, !PT ;  /* 0x0000000300ff7812 */ /* 0x000fe60007804853 */
[----:B------:R-:W4:Y:S10]  /*5ff0*/  LDTM.16dp256bit.x2 R32, tmem[UR4] ;  /* 0x00000004002079ee */ /* 0x000f3400080a0000 */
[----:B----4-:R-:W-:Y:S05]  /*6000*/  @!P0 BRA `(.L_x_104) ;  /* 0x0000000000408947 */ /* 0x010fea0003800000 */
        /* <DEDUP_REMOVED lines=16> */
.L_x_104:
[----:B------:R-:W-:Y:S05]  /*6110*/  WARPSYNC.ALL ;  /* 0x0000000000007948 */ /* 0x000fea0003800000 */
[C---:B------:R-:W-:Y:S01]  /*6120*/  R2UR UR4, R2.reuse ;  /* 0x00000000020472ca */ /* 0x040fe200000e0000 */
[----:B------:R-:W-:Y:S05]  /*6130*/  VIADD R0, R2, 0x20 ;  /* 0x0000002002007836 */ /* 0x000fea0000000000 */
[----:B------:R-:W-:Y:S04]  /*6140*/  SHF.R.U32.HI R0, RZ, 0x15, R0 ;  /* 0x00000015ff007819 */ /* 0x000fe80000011600 */
[----:B------:R-:W-:Y:S03]  /*6150*/  LOP3.LUT P0, RZ, R0, 0x3, R83, 0x48, !PT ;  /* 0x0000000300ff7812 */ /* 0x000fe60007804853 */
[----:B------:R-:W4:Y:S10]  /*6160*/  LDTM.16dp256bit.x2 R24, tmem[UR4+0x10] ;  /* 0x00001004001879ee */ /* 0x000f3400080a0000 */
        /* <DEDUP_REMOVED lines=17> */
.L_x_105:
[----:B------:R-:W-:Y:S01]  /*6280*/  ISETP.NE.AND P0, PT, R89, RZ, PT ;  /* 0x000000ff5900720c */ /* 0x000fe20003f05270 */
[----:B------:R-:W-:Y:S05]  /*6290*/  WARPSYNC.ALL ;  /* 0x0000000000007948 */ /* 0x000fea0003800000 */
[----:B------:R-:W-:Y:S01]  /*62a0*/  R2UR UR4, R2 ;  /* 0x00000000020472ca */ /* 0x000fe200000e0000 */
[C---:B---3--:R-:W-:Y:S01]  /*62b0*/  FMUL R0, R50.reuse, R32 ;  /* 0x0000002032007220 */ /* 0x048fe20000400000 */
[--C-:B--2---:R-:W-:Y:S02]  /*62c0*/  HADD2.F32 R32, -RZ, R56.reuse.H0_H0 ;  /* 0x20000038ff207230 */ /* 0x104fe40000004100 */
[C---:B------:R-:W-:Y:S01]  /*62d0*/  FMUL R2, R50.reuse, R33 ;  /* 0x0000002132027220 */ /* 0x040fe20000400000 */
[----:B------:R-:W-:Y:S02]  /*62e0*/  HADD2.F32 R33, -RZ, R56.H1_H1 ;  /* 0x30000038ff217230 */ /* 0x000fe40000004100 */
[C---:B-1----:R-:W-:Y:S01]  /*62f0*/  FMUL R3, R50.reuse, R34 ;  /* 0x0000002232037220 */ /* 0x042fe20000400000 */
[--C-:B------:R-:W-:Y:S02]  /*6300*/  HADD2.F32 R34, -RZ, R57.reuse.H0_H0 ;  /* 0x20000039ff227230 */ /* 0x100fe40000004100 */
[C---:B------:R-:W-:Y:S01]  /*6310*/  FFMA R0, R51.reuse, R32, R0 ;  /* 0x0000002033007223 */ /* 0x040fe20000000000 */
[----:B------:R-:W-:Y:S01]  /*6320*/  FMUL R12, R50, R35 ;  /* 0x00000023320c7220 */ /* 0x000fe20000400000 */
[----:B------:R-:W-:Y:S02]  /*6330*/  HADD2.F32 R35, -RZ, R57.H1_H1 ;  /* 0x30000039ff237230 */ /* 0x000fe40000004100 */
[C---:B------:R-:W-:Y:S01]  /*6340*/  FFMA R2, R51.reuse, R33, R2 ;  /* 0x0000002133027223 */ /* 0x040fe20000000002 */
[C---:B------:R-:W-:Y:S01]  /*6350*/  FFMA R3, R51.reuse, R34, R3 ;  /* 0x0000002233037223 */ /* 0x040fe20000000003 */
[----:B------:R-:W-:Y:S01]  /*6360*/  HADD2.F32 R56, -RZ, R61.H0_H0 ;  /* 0x2000003dff387230 */ /* 0x000fe20000004100 */
[----:B------:R-:W1:Y:S01]  /*6370*/  LDTM.16dp256bit.x2 R4, tmem[UR4+0x20] ;  /* 0x00002004000479ee */ /* 0x000e6200080a0000 */
[----:B------:R-:W-:Y:S01]  /*6380*/  NOP ;  /* 0x0000000000007918 */ /* 0x000fe20000000000 */
[----:B------:R-:W-:Y:S01]  /*6390*/  F2FP.F16.F32.PACK_AB R32, R2, R0 ;  /* 0x000000000220723e */ /* 0x000fe200000000ff */
[----:B------:R-:W-:Y:S01]  /*63a0*/  FFMA R12, R51, R35, R12 ;  /* 0x00000023330c7223 */ /* 0x000fe2000000000c */
[C---:B------:R-:W-:Y:S01]  /*63b0*/  FMUL R13, R50.reuse, R36 ;  /* 0x00000024320d7220 */ /* 0x040fe20000400000 */
[--C-:B------:R-:W-:Y:S01]  /*63c0*/  HADD2.F32 R36, -RZ, R58.reuse.H0_H0 ;  /* 0x2000003aff247230 */ /* 0x100fe20000004100 */
[----:B------:R-:W-:Y:S01]  /*63d0*/  R2UR UR5, R17 ;  /* 0x00000000110572ca */ /* 0x000fe200000e0000 */
[----:B------:R-:W-:Y:S01]  /*63e0*/  FMUL R14, R50, R37 ;  /* 0x00000025320e7220 */ /* 0x000fe20000400000 */
[----:B------:R-:W-:Y:S01]  /*63f0*/  F2FP.F16.F32.PACK_AB R33, R12, R3 ;  /* 0x000000030c21723e */ /* 0x000fe200000000ff */
[C---:B------:R-:W-:Y:S01]  /*6400*/  FMUL R15, R50.reuse, R38 ;  /* 0x00000026320f7220 */ /* 0x040fe20000400000 */
[----:B------:R-:W-:Y:S02]  /*6410*/  HADD2.F32 R37, -RZ, R58.H1_H1 ;  /* 0x3000003aff257230 */ /* 0x000fe40000004100 */
[C---:B------:R-:W-:Y:S01]  /*6420*/  FFMA R13, R51.reuse, R36, R13 ;  /* 0x00000024330d7223 */ /* 0x040fe2000000000d */
[C---:B------:R-:W-:Y:S01]  /*6430*/  FMUL R17, R50.reuse, R39 ;  /* 0x0000002732117220 */ /* 0x040fe20000400000 */
[--C-:B------:R-:W-:Y:S02]  /*6440*/  HADD2.F32 R38, -RZ, R59.reuse.H0_H0 ;  /* 0x2000003bff267230 */ /* 0x100fe40000004100 */
[C---:B------:R-:W-:Y:S01]  /*6450*/  FMUL R20, R50.reuse, R26 ;  /* 0x0000001a32147220 */ /* 0x040fe20000400000 */
[----:B------:R-:W-:Y:S02]  /*6460*/  HADD2.F32 R39, -RZ, R59.H1_H1 ;  /* 0x3000003bff277230 */ /* 0x000fe40000004100 */
[C---:B------:R-:W-:Y:S01]  /*6470*/  FFMA R14, R51.reuse, R37, R14 ;  /* 0x00000025330e7223 */ /* 0x040fe2000000000e */
[----:B------:R-:W-:Y:S01]  /*6480*/  FMUL R21, R50, R27 ;  /* 0x0000001b32157220 */ /* 0x000fe20000400000 */
[--C-:B------:R-:W-:Y:S02]  /*6490*/  HADD2.F32 R26, -RZ, R52.reuse.H0_H0 ;  /* 0x20000034ff1a7230 */ /* 0x100fe40000004100 */
[C---:B------:R-:W-:Y:S01]  /*64a0*/  FFMA R15, R51.reuse, R38, R15 ;  /* 0x00000026330f7223 */ /* 0x040fe2000000000f */
[----:B------:R-:W-:Y:S01]  /*64b0*/  FFMA R17, R51, R39, R17 ;  /* 0x0000002733117223 */ /* 0x000fe20000000011 */
[----:B------:R-:W-:Y:S01]  /*64c0*/  F2FP.F16.F32.PACK_AB R34, R14, R13 ;  /* 0x0000000d0e22723e */ /* 0x000fe200000000ff */
[----:B------:R-:W-:Y:S01]  /*64d0*/  UIADD3 UR5, UPT, UPT, UR5, 0x160, URZ ;  /* 0x0000016005057890 */ /* 0x000fe2000fffe0ff */
[C---:B------:R-:W-:Y:S01]  /*64e0*/  FMUL R18, R50.reuse, R24 ;  /* 0x0000001832127220 */ /* 0x040fe20000400000 */
[----:B------:R-:W-:Y:S01]  /*64f0*/  HADD2.F32 R27, -RZ, R52.H1_H1 ;  /* 0x30000034ff1b7230 */ /* 0x000fe20000004100 */
[----:B------:R-:W-:Y:S01]  /*6500*/  F2FP.F16.F32.PACK_AB R35, R17, R15 ;  /* 0x0000000f1123723e */ /* 0x000fe200000000ff */
[----:B------:R-:W-:Y:S01]  /*6510*/  UPRMT UR5, UR37, 0x654, UR5 ;  /* 0x0000065425057896 */ /* 0x000fe20008000005 */
[C---:B------:R-:W-:Y:S01]  /*6520*/  FFMA R18, R51.reuse, R26, R18 ;  /* 0x0000001a33127223 */ /* 0x040fe20000000012 */
[C---:B------:R-:W-:Y:S01]  /*6530*/  FMUL R22, R50.reuse, R28 ;  /* 0x0000001c32167220 */ /* 0x040fe20000400000 */
[--C-:B------:R-:W-:Y:S02]  /*6540*/  HADD2.F32 R28, -RZ, R53.reuse.H0_H0 ;  /* 0x20000035ff1c7230 */ /* 0x100fe40000004100 */
[C---:B------:R-:W-:Y:S01]  /*6550*/  FMUL R19, R50.reuse, R25 ;  /* 0x0000001932137220 */ /* 0x040fe20000400000 */
[C---:B------:R-:W-:Y:S01]  /*6560*/  FMUL R23, R50.reuse, R29 ;  /* 0x0000001d32177220 */ /* 0x040fe20000400000 */
[----:B------:R-:W-:Y:S02]  /*6570*/  HADD2.F32 R29, -RZ, R53.H1_H1 ;  /* 0x30000035ff1d7230 */ /* 0x000fe40000004100 */
[C---:B------:R-:W-:Y:S01]  /*6580*/  FMUL R24, R50.reuse, R30 ;  /* 0x0000001e32187220 */ /* 0x040fe20000400000 */
[C---:B------:R-:W-:Y:S01]  /*6590*/  FFMA R19, R51.reuse, R27, R19 ;  /* 0x0000001b33137223 */ /* 0x040fe20000000013 */
[C---:B------:R-:W-:Y:S01]  /*65a0*/  FMUL R25, R50.reuse, R31 ;  /* 0x0000001f32197220 */ /* 0x040fe20000400000 */
[--C-:B------:R-:W-:Y:S02]  /*65b0*/  HADD2.F32 R30, -RZ, R54.reuse.H0_H0 ;  /* 0x20000036ff1e7230 */ /* 0x100fe40000004100 */
[C---:B------:R-:W-:Y:S01]  /*65c0*/  FFMA R20, R51.reuse, R28, R20 ;  /* 0x0000001c33147223 */ /* 0x040fe20000000014 */
[----:B------:R-:W-:Y:S01]  /*65d0*/  HADD2.F32 R31, -RZ, R54.H1_H1 ;  /* 0x30000036ff1f7230 */ /* 0x000fe20000004100 */
[----:B------:R-:W-:Y:S01]  /*65e0*/  MOV R0, UR44 ;  /* 0x0000002c00007c02 */ /* 0x000fe20008000f00 */
[--C-:B------:R-:W-:Y:S02]  /*65f0*/  HADD2.F32 R52, -RZ, R55.reuse.H0_H0 ;  /* 0x20000037ff347230 */ /* 0x100fe40000004100 */
[C---:B------:R-:W-:Y:S01]  /*6600*/  FFMA R21, R51.reuse, R29, R21 ;  /* 0x0000001d33157223 */ /* 0x040fe20000000015 */
[----:B------:R-:W-:Y:S02]  /*6610*/  HADD2.F32 R53, -RZ, R55.H1_H1 ;  /* 0x30000037ff357230 */ /* 0x000fe40000004100 */
[C---:B------:R-:W-:Y:S01]  /*6620*/  FFMA R22, R51.reuse, R30, R22 ;  /* 0x0000001e33167223 */ /* 0x040fe20000000016 */
[--C-:B------:R-:W-:Y:S02]  /*6630*/  HADD2.F32 R54, -RZ, R60.reuse.H0_H0 ;  /* 0x2000003cff367230 */ /* 0x100fe40000004100 */
[C---:B-1----:R-:W-:Y:S01]  /*6640*/  FMUL R4, R50.reuse, R4 ;  /* 0x0000000432047220 */ /* 0x042fe20000400000 */
[----:B------:R-:W-:Y:S02]  /*6650*/  HADD2.F32 R55, -RZ, R60.H1_H1 ;  /* 0x3000003cff377230 */ /* 0x000fe40000004100 */
[C---:B------:R-:W-:Y:S01]  /*6660*/  FFMA R23, R51.reuse, R31, R23 ;  /* 0x0000001f33177223 */ /* 0x040fe20000000017 */
[C---:B------:R-:W-:Y:S01]  /*6670*/  FMUL R5, R50.reuse, R5 ;  /* 0x0000000532057220 */ /* 0x040fe20000400000 */
[C---:B------:R-:W-:Y:S01]  /*6680*/  FFMA R24, R51.reuse, R52, R24 ;  /* 0x0000003433187223 */ /* 0x040fe20000000018 */
[----:B------:R-:W-:Y:S02]  /*6690*/  HADD2.F32 R57, -RZ, R61.H1_H1 ;  /* 0x3000003dff397230 */ /* 0x000fe40000004100 */
[----:B------:R-:W-:Y:S01]  /*66a0*/  FMUL R6, R50, R6 ;  /* 0x0000000632067220 */ /* 0x000fe20000400000 */
[C---:B------:R-:W-:Y:S01]  /*66b0*/  FFMA R25, R51.reuse, R53, R25 ;  /* 0x0000003533197223 */ /* 0x040fe20000000019 */
[----:B------:R-:W-:Y:S02]  /*66c0*/  IMAD R0, R0, 0xc00, R82 ;  /* 0x00000c0000007824 */ /* 0x000fe400078e0252 */
[C---:B------:R-:W-:Y:S01]  /*66d0*/  FMUL R7, R50.reuse, R7 ;  /* 0x0000000732077220 */ /* 0x040fe20000400000 */
[--C-:B------:R-:W-:Y:S02]  /*66e0*/  HADD2.F32 R58, -RZ, R62.reuse.H0_H0 ;  /* 0x2000003eff3a7230 */ /* 0x100fe40000004100 */
[C---:B------:R-:W-:Y:S01]  /*66f0*/  FFMA R4, R51.reuse, R54, R4 ;  /* 0x0000003633047223 */ /* 0x040fe20000000004 */
[----:B------:R-:W-:Y:S02]  /*6700*/  HADD2.F32 R59, -RZ, R62.H1_H1 ;  /* 0x3000003eff3b7230 */ /* 0x000fe40000004100 */
[C---:B------:R-:W-:Y:S01]  /*6710*/  FMUL R8, R50.reuse, R8 ;  /* 0x0000000832087220 */ /* 0x040fe20000400000 */
[C---:B------:R-:W-:Y:S01]  /*6720*/  FFMA R5, R51.reuse, R55, R5 ;  /* 0x0000003733057223 */ /* 0x040fe20000000005 */
[--C-:B------:R-:W-:Y:S02]  /*6730*/  HADD2.F32 R60, -RZ, R63.reuse.H0_H0 ;  /* 0x2000003fff3c7230 */ /* 0x100fe40000004100 */
[C---:B------:R-:W-:Y:S01]  /*6740*/  FMUL R9, R50.reuse, R9 ;  /* 0x0000000932097220 */ /* 0x040fe20000400000 */
[C---:B------:R-:W-:Y:S01]  /*6750*/  FFMA R6, R51.reuse, R56, R6 ;  /* 0x0000003833067223 */ /* 0x040fe20000000006 */
[----:B------:R-:W-:Y:S02]  /*6760*/  HADD2.F32 R61, -RZ, R63.H1_H1 ;  /* 0x3000003fff3d7230 */ /* 0x000fe40000004100 */
[C---:B------:R-:W-:Y:S01]  /*6770*/  FMUL R10, R50.reuse, R10 ;  /* 0x0000000a320a7220 */ /* 0x040fe20000400000 */
[C---:B------:R-:W-:Y:S01]  /*6780*/  FFMA R7, R51.reuse, R57, R7 ;  /* 0x0000003933077223 */ /* 0x040fe20000000007 */
[----:B------:R-:W-:Y:S01]  /*6790*/  FMUL R11, R50, R11 ;  /* 0x0000000b320b7220 */ /* 0x000fe20000400000 */
[----:B------:R-:W-:Y:S01]  /*67a0*/  LEA R0, R0, UR42, 0x1 ;  /* 0x0000002a00007c11 */ /* 0x000fe2000f8e08ff */
[C---:B------:R-:W-:Y:S01]  /*67b0*/  FFMA R8, R51.reuse, R58, R8 ;  /* 0x0000003a33087223 */ /* 0x040fe20000000008 */
[C---:B------:R-:W-:Y:S01]  /*67c0*/  FFMA R9, R51.reuse, R59, R9 ;  /* 0x0000003b33097223 */ /* 0x040fe20000000009 */
[C---:B------:R-:W-:Y:S01]  /*67d0*/  FFMA R10, R51.reuse, R60, R10 ;  /* 0x0000003c330a7223 */ /* 0x040fe2000000000a */
[----:B------:R-:W-:Y:S01]  /*67e0*/  FFMA R11, R51, R61, R11 ;  /* 0x0000003d330b7223 */ /* 0x000fe2000000000b */
[----:B------:R-:W-:Y:S01]  /*67f0*/  F2FP.F16.F32.PACK_AB R12, R19, R18 ;  /* 0x00000012130c723e */ /* 0x000fe200000000ff */
[----:B------:R-:W-:Y:S01]  /*6800*/  SYNCS.ARRIVE.TRANS64.RED.A1T0 RZ, [UR5], RZ ;  /* 0x000000ffffff79a7 */ /* 0x000fe20008100405 */
[----:B------:R1:W-:Y:S01]  /*6810*/  STSM.16.M88.4 [R0+0x200], R32 ;  /* 0x0002002000007844 */ /* 0x0003e20000000200 */
[----:B------:R-:W-:Y:S01]  /*6820*/  F2FP.F16.F32.PACK_AB R13, R21, R20 ;  /* 0x00000014150d723e */ /* 0x000fe200000000ff */
[----:B------:R-:W-:Y:S01]  /*6830*/  UIADD3 UR16, UPT, UPT, UR44, 0x1, URZ ;  /* 0x000000012c107890 */ /* 0x000fe2000fffe0ff */
[----:B------:R-:W-:Y:S01]  /*6840*/  F2FP.F16.F32.PACK_AB R14, R23, R22 ;  /* 0x00000016170e723e */ /* 0x000fe200000000ff */
[----:B------:R-:W-:Y:S01]  /*6850*/  BSSY.RECONVERGENT B0, `(.L_x_106) ;  /* 0x0000025000007945 */ /* 0x000fe20003800200 */
[----:B------:R-:W-:Y:S02]  /*6860*/  F2FP.F16.F32.PACK_AB R15, R25, R24 ;  /* 0x00000018190f723e */ /* 0x000fe400000000ff */
[----:B------:R-:W-:Y:S02]  /*6870*/  F2FP.F16.F32.PACK_AB R4, R5, R4 ;  /* 0x000000040504723e */ /* 0x000fe400000000ff */
[----:B------:R-:W-:Y:S01]  /*6880*/  F2FP.F16.F32.PACK_AB R5, R7, R6 ;  /* 0x000000060705723e */ /* 0x000fe200000000ff */
[----:B------:R1:W-:Y:S01]  /*6890*/  STSM.16.M88.4 [R0+0xa00], R12 ;  /* 0x000a000c00007844 */ /* 0x0003e20000000200 */
[----:B------:R-:W-:Y:S02]  /*68a0*/  F2FP.F16.F32.PACK_AB R6, R9, R8 ;  /* 0x000000080906723e */ /* 0x000fe400000000ff */
[----:B------:R-:W-:Y:S05]  /*68b0*/  F2FP.F16.F32.PACK_AB R7, R11, R10 ;  /* 0x0000000a0b07723e */ /* 0x000fea00000000ff */
[----:B------:R1:W-:Y:S01]  /*68c0*/  STSM.16.M88.4 [R0+0x1200], R4 ;  /* 0x0012000400007844 */ /* 0x0003e20000000200 */
[----:B------:R-:W-:Y:S01]  /*68d0*/  @!PT LDS RZ, [RZ] ;  /* 0x00000000fffff984 */ /* 0x000fe20000000800 */
[----:B------:R-:W-:Y:S01]  /*68e0*/  @!PT LDS RZ, [RZ] ;  /* 0x00000000fffff984 */ /* 0x000fe20000000800 */
[----:B------:R-:W-:Y:S01]  /*68f0*/  @!PT LDS RZ, [RZ] ;  /* 0x00000000fffff984 */ /* 0x000fe20000000800 */
[----:B------:R-:W-:Y:S01]  /*6900*/  @!PT LDS RZ, [RZ] ;  /* 0x00000000fffff984 */ /* 0x000fe20000000800 */
[----:B------:R2:W-:Y:S07]  /*6910*/  MEMBAR.ALL.CTA ;  /* 0x0000000000007992 */ /* 0x0005ee0000008000 */
[----:B--2---:R-:W2:Y:S02]  /*6920*/  FENCE.VIEW.ASYNC.S ;  /* 0x00000000000073c6 */ /* 0x004ea40000000000 */
[----:B--2---:R-:W-:Y:S06]  /*6930*/  BAR.SYNC.DEFER_BLOCKING 0x1, 0x80 ;  /* 0x0042000000007b1d */ /* 0x004fec0000010000 */
[----:B------:R-:W-:Y:S05]  /*6940*/  @P0 BRA `(.L_x_107) ;  /* 0x0000000000540947 */ /* 0x000fea0003800000 */
[----:B------:R-:W-:Y:S01]  /*6950*/  R2UR UR13, R76 ;  /* 0x000000004c0d72ca */ /* 0x000fe200000e0000 */
[----:B------:R-:W-:Y:S01]  /*6960*/  UIADD3 UR18, UP0, UPT, UR48, 0x680, URZ ;  /* 0x0000068030127890 */ /* 0x000fe2000ff1e0ff */
[----:B------:R-:W-:Y:S01]  /*6970*/  R2UR UR14, R77 ;  /* 0x000000004d0e72ca */ /* 0x000fe200000e0000 */
[----:B------:R-:W-:Y:S02]  /*6980*/  UIMAD UR4, UR44, 0x1800, UR42 ;  /* 0x000018002c0478a4 */ /* 0x000fe4000f8e022a */
[----:B------:R-:W-:Y:S02]  /*6990*/  UIADD3.X UR19, UPT, UPT, URZ, UR49, URZ, UP0, !UPT ;  /* 0x00000031ff137290 */ /* 0x000fe400087fe4ff */
[----:B------:R-:W-:Y:S01]  /*69a0*/  UIADD3 UR12, UPT, UPT, UR4, 0x200, URZ ;  /* 0x00000200040c7890 */ /* 0x000fe2000fffe0ff */
[----:B------:R-:W-:Y:S01]  /*69b0*/  UMOV UR15, UR36 ;  /* 0x00000024000f7c82 */ /* 0x000fe20008000000 */
[----:B------:R-:W-:Y:S01]  /*69c0*/  UIADD3 UR8, UPT, UPT, UR4, 0xa00, URZ ;  /* 0x00000a0004087890 */ /* 0x000fe2000fffe0ff */
[----:B------:R-:W-:Y:S03]  /*69d0*/  UMOV UR11, UR36 ;  /* 0x00000024000b7c82 */ /* 0x000fe60008000000 */
[----:B------:R-:W-:Y:S02]  /*69e0*/  UIMAD UR13, UR13, 0x30, URZ ;  /* 0x000000300d0d78a4 */ /* 0x000fe4000f8e02ff */
[----:B------:R-:W-:Y:S02]  /*69f0*/  USHF.L.U32 UR14, UR14, 0x6, URZ ;  /* 0x000000060e0e7899 */ /* 0x000fe400080006ff */
[----:B------:R-:W-:Y:S02]  /*6a00*/  UIADD3 UR9, UPT, UPT, UR13, 0x10, URZ ;  /* 0x000000100d097890 */ /* 0x000fe4000fffe0ff */
[----:B------:R-:W-:Y:S02]  /*6a10*/  UIADD3 UR4, UPT, UPT, UR4, 0x1200, URZ ;  /* 0x0000120004047890 */ /* 0x000fe4000fffe0ff */
[----:B------:R-:W-:Y:S01]  /*6a20*/  UIADD3 UR5, UPT, UPT, UR13, 0x20, URZ ;  /* 0x000000200d057890 */ /* 0x000fe2000fffe0ff */
[----:B------:R-:W-:Y:S02]  /*6a30*/  UMOV UR10, UR14 ;  /* 0x0000000e000a7c82 */ /* 0x000fe40008000000 */
[----:B------:R2:W-:Y:S01]  /*6a40*/  UTMASTG.3D [UR12], [UR18] ;  /* 0x0000000c120073b5 */ /* 0x0005e20008010000 */
[----:B------:R-:W-:Y:S01]  /*6a50*/  UMOV UR7, UR36 ;  /* 0x0000002400077c82 */ /* 0x000fe20008000000 */
[----:B------:R-:W-:Y:S01]  /*6a60*/  UMOV UR6, UR14 ;  /* 0x0000000e00067c82 */ /* 0x000fe20008000000 */
[----:B------:R2:W-:Y:S03]  /*6a70*/  UTMASTG.3D [UR8], [UR18] ;  /* 0x00000008120073b5 */ /* 0x0005e60008010000 */
[----:B------:R2:W-:Y:S02]  /*6a80*/  UTMASTG.3D [UR4], [UR18] ;  /* 0x00000004120073b5 */ /* 0x0005e40008010000 */
[----:B--2---:R0:W-:Y:S02]  /*6a90*/  UTMACMDFLUSH ;  /* 0x00000000000079b7 */ /* 0x0041e40000000000 */
.L_x_107:
[----:B------:R-:W-:Y:S05]  /*6aa0*/  BSYNC.RECONVERGENT B0 ;  /* 0x0000000000007941 */ /* 0x000fea0003800200 */
.L_x_106:
[----:B------:R-:W-:Y:S04]  /*6ab0*/  BSSY.RECONVERGENT B0, `(.L_x_108) ;  /* 0x0000003000007945 */ /* 0x000fe80003800200 */
[----:B------:R-:W-:Y:S05]  /*6ac0*/  @P0 BRA `(.L_x_109) ;  /* 0x0000000000040947 */ /* 0x000fea0003800000 */
[----:B------:R-:W-:Y:S04]  /*6ad0*/  DEPBAR.LE SB0, 0x0 ;  /* 0x000080000000791a */ /* 0x000fe80000000000 */
.L_x_109:
[----:B------:R-:W-:Y:S05]  /*6ae0*/  BSYNC.RECONVERGENT B0 ;  /* 0x0000000000007941 */ /* 0x000fea0003800200 */
.L_x_108:
[----:B------:R-:W-:Y:S01]  /*6af0*/  BAR.SYNC.DEFER_BLOCKING 0x1, 0x80 ;  /* 0x0042000000007b1d */ /* 0x000fe20000010000 */
[----:B------:R-:W-:Y:S01]  /*6b00*/  UIADD3 UR43, UPT, UPT, UR43, 0x1, URZ ;  /* 0x000000012b2b7890 */ /* 0x000fe2000fffe0ff */
[----:B------:R-:W-:Y:S03]  /*6b10*/  IADD3 R49, PT, PT, R49, 0x1, RZ ;  /* 0x0000000131317810 */ /* 0x000fe60007ffe0ff */
[----:B------:R-:W-:Y:S09]  /*6b20*/  UISETP.NE.AND UP0, UPT, UR43, URZ, UPT ;  /* 0x000000ff2b00728c */ /* 0x000ff2000bf05270 */
[----:B------:R-:W-:Y:S05]  /*6b30*/  BRA.U !UP0, `(.L_x_110) ;  /* 0x0000000108287547 */ /* 0x000fea000b800000 */
[----:B------:R-:W-:Y:S01]  /*6b40*/  ISETP.NE.AND P0, PT, R92, RZ, PT ;  /* 0x000000ff5c00720c */ /* 0x000fe20003f05270 */
[----:B-1----:R-:W-:Y:S11]  /*6b50*/  IMAD.U32 R0, RZ, RZ, UR37 ;  /* 0x00000025ff007e24 */ /* 0x002ff6000f8e00ff */
[----:B------:R-:W-:Y:S01]  /*6b60*/  @!UPT UIADD3 URZ, UPT, UPT, URZ, URZ, URZ ;  /* 0x000000fffffff290 */ /* 0x000fe2000fffe0ff */
[C---:B------:R-:W-:Y:S01]  /*6b70*/  @P0 LEA R2, R85.reuse, UR42, 0x3 ;  /* 0x0000002a55020c11 */ /* 0x040fe2000f8e18ff */
[----:B------:R-:W-:Y:S04]  /*6b80*/  VIADD R85, R85, 0x1 ;  /* 0x0000000155557836 */ /* 0x000fe80000000000 */
[----:B------:R-:W-:Y:S05]  /*6b90*/  @P0 VIADD R2, R2, 0x100 ;  /* 0x0000010002020836 */ /* 0x000fea0000000000 */
[----:B------:R-:W-:Y:S04]  /*6ba0*/  @P0 PRMT R0, R0, 0x654, R2 ;  /* 0x0000065400000816 */ /* 0x000fe80000000002 */
[----:B------:R2:W-:Y:S01]  /*6bb0*/  @P0 SYNCS.ARRIVE.TRANS64.RED.A1T0 RZ, [R0+URZ], RZ ;  /* 0x000000ff00ff09a7 */ /* 0x0005e200081004ff */
[C---:B------:R-:W-:Y:S04]  /*6bc0*/  ISETP.NE.AND P0, PT, R85.reuse, 0x2, PT ;  /* 0x000000025500780c */ /* 0x040fe80003f05270 */
[----:B------:R-:W-:Y:S09]  /*6bd0*/  SEL R85, R85, RZ, P0 ;  /* 0x000000ff55557207 */ /* 0x000ff20000000000 */
.L_x_110:
[----:B------:R-:W-:Y:S01]  /*6be0*/  ISETP.NE.AND P2, PT, R90, RZ, PT ;  /* 0x000000ff5a00720c */ /* 0x000fe20003f45270 */
[----:B------:R-:W-:Y:S01]  /*6bf0*/  UISETP.NE.AND UP0, UPT, UR16, 0x2, UPT ;  /* 0x000000021000788c */ /* 0x000fe2000bf05270 */
[----:B------:R-:W-:Y:S01]  /*6c00*/  ISETP.NE.AND P0, PT, R91, 0x2, PT ;  /* 0x000000025b00780c */ /* 0x000fe20003f05270 */
[----:B------:R-:W-:Y:S01]  /*6c10*/  IMAD.IADD R76, R47, 0x1, R74 ;  /* 0x000000012f4c7824 */ /* 0x000fe200078e024a */
[----:B------:R-:W-:Y:S01]  /*6c20*/  ISETP.NE.AND P1, PT, R49, 0x4, PT ;  /* 0x000000043100780c */ /* 0x000fe20003f25270 */
[----:B------:R-:W-:Y:S01]  /*6c30*/  USEL UR4, URZ, 0x1, UP0 ;  /* 0x00000001ff047887 */ /* 0x000fe20008000000 */
[----:B------:R-:W-:Y:S01]  /*6c40*/  SEL R2, RZ, 0x1, P0 ;  /* 0x00000001ff027807 */ /* 0x000fe20000000000 */
[----:B------:R-:W-:Y:S01]  /*6c50*/  USEL UR44, UR16, URZ, UP0 ;  /* 0x000000ff102c7287 */ /* 0x000fe20008000000 */
[----:B-12---:R-:W-:Y:S01]  /*6c60*/  SEL R0, RZ, 0x1, P1 ;  /* 0x00000001ff007807 */ /* 0x006fe20000800000 */
[----:B------:R-:W-:Y:S01]  /*6c70*/  IMAD.IADD R77, R48, 0x1, R75 ;  /* 0x00000001304d7824 */ /* 0x000fe200078e024b */
[----:B------:R-:W-:Y:S02]  /*6c80*/  LOP3.LUT R86, R86, R2, RZ, 0x3c, !PT ;  /* 0x0000000256567212 */ /* 0x000fe400078e3cff */
[----:B------:R-:W-:Y:S02]  /*6c90*/  LOP3.LUT R88, R88, UR4, RZ, 0x3c, !PT ;  /* 0x0000000458587c12 */ /* 0x000fe4000f8e3cff */
[----:B------:R-:W-:Y:S02]  /*6ca0*/  @P2 R2UR UR36, R84 ;  /* 0x00000000542422ca */ /* 0x000fe400000e0000 */
[----:B------:R-:W-:Y:S02]  /*6cb0*/  LOP3.LUT R87, R87, R0, RZ, 0x3c, !PT ;  /* 0x0000000057577212 */ /* 0x000fe400078e3cff */
[----:B------:R-:W-:Y:S02]  /*6cc0*/  SEL R91, R91, RZ, P0 ;  /* 0x000000ff5b5b7207 */ /* 0x000fe40000000000 */
[----:B------:R-:W-:Y:S01]  /*6cd0*/  SEL R49, R49, RZ, P1 ;  /* 0x000000ff31317207 */ /* 0x000fe20000800000 */
[----:B------:R-:W-:Y:S08]  /*6ce0*/  @P2 BRA `(.L_x_111) ;  /* 0xffffffe4000c2947 */ /* 0x000ff0000383ffff */
[----:B------:R-:W-:-:S09]  /*6cf0*/  UISETP.NE.AND UP0, UPT, UR46, URZ, UPT ;  /* 0x000000ff2e00728c */ /* 0x000fd2000bf05270 */
[----:B------:R-:W-:Y:S05]  /*6d00*/  BRA.U !UP0, `(.L_x_112) ;  /* 0x0000000108487547 */ /* 0x000fea000b800000 */
[----:B------:R-:W1:Y:S02]  /*6d10*/  LDCU.64 UR4, c[0x0][0x890] ;  /* 0x00011200ff0477ac */ /* 0x000e640008000a00 */
[----:B-1----:R-:W-:-:S04]  /*6d20*/  UISETP.NE.U32.AND UP0, UPT, UR4, URZ, UPT ;  /* 0x000000ff0400728c */ /* 0x002fc8000bf05070 */
[----:B------:R-:W-:-:S09]  /*6d30*/  UISETP.NE.AND.EX UP0, UPT, UR5, URZ, UPT, UP0 ;  /* 0x000000ff0500728c */ /* 0x000fd2000bf05300 */
[----:B------:R-:W-:Y:S05]  /*6d40*/  BRA.U UP0, `(.L_x_113) ;  /* 0x00000001000c7547 */ /* 0x000fea000b800000 */
[----:B------:R-:W-:-:S13]  /*6d50*/  FSETP.NEU.AND P0, PT, R51, RZ, PT ;  /* 0x000000ff3300720b */ /* 0x000fda0003f0d000 */
[----:B------:R-:W-:Y:S05]  /*6d60*/  @!P0 EXIT ;  /* 0x000000000000894d */ /* 0x000fea0003800000 */
[----:B------:R-:W-:Y:S05]  /*6d70*/  BRA `(.L_x_112) ;  /* 0x00000000002c7947 */ /* 0x000fea0003800000 */
.L_x_113:
[----:B------:R-:W-:Y:S01]  /*6d80*/  LOP3.LUT P0, RZ, R78, 0xff, RZ, 0xc0, !PT ;  /* 0x000000ff4eff7812 */ /* 0x000fe2000780c0ff */
[----:B------:R-:W-:-:S12]  /*6d90*/  BSSY.RECONVERGENT B0, `(.L_x_112) ;  /* 0x0000009000007945 */ /* 0x000fd80003800200 */
[----:B------:R-:W-:Y:S05]  /*6da0*/  @P0 BRA `(.L_x_114) ;  /* 0x0000000000140947 */ /* 0x000fea0003800000 */
[----:B------:R-:W1:Y:S02]  /*6db0*/  LDCU.64 UR4, c[0x0][0x888] ;  /* 0x00011100ff0477ac */ /* 0x000e640008000a00 */
[----:B-1----:R-:W-:-:S04]  /*6dc0*/  ISETP.NE.U32.AND P0, PT, RZ, UR4, PT ;  /* 0x00000004ff007c0c */ /* 0x002fc8000bf05070 */
[----:B------:R-:W-:-:S13]  /*6dd0*/  ISETP.NE.AND.EX P0, PT, RZ, UR5, PT, P0 ;  /* 0x00000005ff007c0c */ /* 0x000fda000bf05300 */
[----:B------:R-:W-:Y:S05]  /*6de0*/  @!P0 EXIT ;  /* 0x000000000000894d */ /* 0x000fea0003800000 */
[----:B------:R-:W-:Y:S05]  /*6df0*/  BRA `(.L_x_115) ;  /* 0x0000000000087947 */ /* 0x000fea0003800000 */
.L_x_114:
[----:B------:R-:W-:-:S13]  /*6e00*/  FSETP.NEU.AND P0, PT, R51, RZ, PT ;  /* 0x000000ff3300720b */ /* 0x000fda0003f0d000 */
[----:B------:R-:W-:Y:S05]  /*6e10*/  @!P0 EXIT ;  /* 0x000000000000894d */ /* 0x000fea0003800000 */
.L_x_115:
[----:B------:R-:W-:Y:S05]  /*6e20*/  BSYNC.RECONVERGENT B0 ;  /* 0x0000000000007941 */ /* 0x000fea0003800200 */
.L_x_112:
[----:B------:R-:W-:-:S04]  /*6e30*/  DEPBAR.LE SB0, 0x0 ;  /* 0x000080000000791a */ /* 0x000fc80000000000 */
[----:B------:R-:W-:Y:S05]  /*6e40*/  EXIT ;  /* 0x000000000000794d */ /* 0x000fea0003800000 */
.L_x_20:
[----:B--2---:R2:W1:Y:S02]  /*6e50*/  SYNCS.PHASECHK.TRANS64.TRYWAIT P0, [R2+URZ+0x190], R3 ;  /* 0x00019003020075a7 */ /* 0x00446400080011ff */
[----:B-1----:R-:W-:Y:S05]  /*6e60*/  @!P0 NANOSLEEP.SYNCS 0x989680 ;  /* 0x009896800000895d */ /* 0x002fea0003900000 */
[----:B------:R-:W1:Y:S02]  /*6e70*/  @!P0 SYNCS.PHASECHK.TRANS64 P0, [R2+URZ+0x190], R3 ;  /* 0x00019003020085a7 */ /* 0x000e6400080010ff */
[----:B-1----:R-:W-:Y:S05]  /*6e80*/  @!P0 BRA `(.L_x_20) ;  /* 0xfffffffc00f08947 */ /* 0x002fea000383ffff */
[----:B------:R-:W-:Y:S05]  /*6e90*/  BRA `(.L_x_116) ;  /* 0xffffffa800247947 */ /* 0x000fea000383ffff */
.L_x_23:
[----:B-1----:R-:W-:Y:S07]  /*6ea0*/  MOV R2, UR33 ;  /* 0x0000002100027c02 */ /* 0x002fee0008000f00 */
.L_x_117:
[----:B-1----:R1:W2:Y:S02]  /*6eb0*/  SYNCS.PHASECHK.TRANS64.TRYWAIT P0, [R2+URZ+0x78], R4 ;  /* 0x00007804020075a7 */ /* 0x0022a400080011ff */
[----:B--2---:R-:W-:Y:S05]  /*6ec0*/  @!P0 NANOSLEEP.SYNCS 0x989680 ;  /* 0x009896800000895d */ /* 0x004fea0003900000 */
[----:B------:R-:W2:Y:S02]  /*6ed0*/  @!P0 SYNCS.PHASECHK.TRANS64 P0, [R2+URZ+0x78], R4 ;  /* 0x00007804020085a7 */ /* 0x000ea400080010ff */
[----:B--2---:R-:W-:Y:S05]  /*6ee0*/  @!P0 BRA `(.L_x_117) ;  /* 0xfffffffc00f08947 */ /* 0x004fea000383ffff */
[----:B------:R-:W-:Y:S05]  /*6ef0*/  BRA `(.L_x_22) ;  /* 0xffffffa800747947 */ /* 0x000fea000383ffff */
.L_x_29:
[----:B-1----:R-:W-:Y:S07]  /*6f00*/  MOV R2, UR17 ;  /* 0x0000001100027c02 */ /* 0x002fee0008000f00 */
.L_x_118:
[----:B-1----:R1:W2:Y:S02]  /*6f10*/  SYNCS.PHASECHK.TRANS64.TRYWAIT P0, [R2+URZ+0x78], R4 ;  /* 0x00007804020075a7 */ /* 0x0022a400080011ff */
[----:B--2---:R-:W-:Y:S05]  /*6f20*/  @!P0 NANOSLEEP.SYNCS 0x989680 ;  /* 0x009896800000895d */ /* 0x004fea0003900000 */
[----:B------:R-:W2:Y:S02]  /*6f30*/  @!P0 SYNCS.PHASECHK.TRANS64 P0, [R2+URZ+0x78], R4 ;  /* 0x00007804020085a7 */ /* 0x000ea400080010ff */
[----:B--2---:R-:W-:Y:S05]  /*6f40*/  @!P0 BRA `(.L_x_118) ;  /* 0xfffffffc00f08947 */ /* 0x004fea000383ffff */
[----:B------:R-:W-:Y:S05]  /*6f50*/  BRA `(.L_x_28) ;  /* 0xffffffac001c7947 */ /* 0x000fea000383ffff */
.L_x_33:
[----:B-1----:R1:W2:Y:S02]  /*6f60*/  SYNCS.PHASECHK.TRANS64.TRYWAIT P0, [R2+URZ+0x120], R3 ;  /* 0x00012003020075a7 */ /* 0x0022a400080011ff */
[----:B--2---:R-:W-:Y:S05]  /*6f70*/  @!P0 NANOSLEEP.SYNCS 0x989680 ;  /* 0x009896800000895d */ /* 0x004fea0003900000 */
[----:B------:R-:W2:Y:S02]  /*6f80*/  @!P0 SYNCS.PHASECHK.TRANS64 P0, [R2+URZ+0x120], R3 ;  /* 0x00012003020085a7 */ /* 0x000ea400080010ff */
[----:B--2---:R-:W-:Y:S05]  /*6f90*/  @!P0 BRA `(.L_x_33) ;  /* 0xfffffffc00f08947 */ /* 0x004fea000383ffff */
[----:B------:R-:W-:Y:S05]  /*6fa0*/  BRA `(.L_x_119) ;  /* 0xffffffac00ac7947 */ /* 0x000fea000383ffff */
.L_x_37:
[----:B----4-:R-:W-:-:S07]  /*6fb0*/  MOV R0, UR5 ;  /* 0x0000000500007c02 */ /* 0x010fce0008000f00 */
.L_x_120:
[----:B-1----:R1:W2:Y:S02]  /*6fc0*/  SYNCS.PHASECHK.TRANS64.TRYWAIT P0, [R0+URZ], R2 ;  /* 0x00000002000075a7 */ /* 0x0022a400080011ff */
[----:B--2---:R-:W-:Y:S05]  /*6fd0*/  @!P0 NANOSLEEP.SYNCS 0x989680 ;  /* 0x009896800000895d */ /* 0x004fea0003900000 */
[----:B------:R-:W2:Y:S02]  /*6fe0*/  @!P0 SYNCS.PHASECHK.TRANS64 P0, [R0+URZ], R2 ;  /* 0x00000002000085a7 */ /* 0x000ea400080010ff */
[----:B--2---:R-:W-:Y:S05]  /*6ff0*/  @!P0 BRA `(.L_x_120) ;  /* 0xfffffffc00f08947 */ /* 0x004fea000383ffff */
[----:B------:R-:W-:Y:S05]  /*7000*/  BRA `(.L_x_121) ;  /* 0xffffffb4001c7947 */ /* 0x000fea000383ffff */
.L_x_38:
[----:B----4-:R-:W-:-:S07]  /*7010*/  MOV R0, UR5 ;  /* 0x0000000500007c02 */ /* 0x010fce0008000f00 */
.L_x_122:
[----:B-1----:R1:W2:Y:S02]  /*7020*/  SYNCS.PHASECHK.TRANS64.TRYWAIT P0, [R0+URZ], R3 ;  /* 0x00000003000075a7 */ /* 0x0022a400080011ff */
[----:B--2---:R-:W-:Y:S05]  /*7030*/  @!P0 NANOSLEEP.SYNCS 0x989680 ;  /* 0x009896800000895d */ /* 0x004fea0003900000 */
[----:B------:R-:W2:Y:S02]  /*7040*/  @!P0 SYNCS.PHASECHK.TRANS64 P0, [R0+URZ], R3 ;  /* 0x00000003000085a7 */ /* 0x000ea400080010ff */
[----:B--2---:R-:W-:Y:S05]  /*7050*/  @!P0 BRA `(.L_x_122) ;  /* 0xfffffffc00f08947 */ /* 0x004fea000383ffff */
[----:B------:R-:W-:Y:S05]  /*7060*/  BRA `(.L_x_123) ;  /* 0xffffffb400287947 */ /* 0x000fea000383ffff */
.L_x_39:
[----:B----4-:R-:W-:-:S07]  /*7070*/  MOV R0, UR5 ;  /* 0x0000000500007c02 */ /* 0x010fce0008000f00 */
.L_x_124:
[----:B-1----:R1:W2:Y:S02]  /*7080*/  SYNCS.PHASECHK.TRANS64.TRYWAIT P0, [R0+URZ], R3 ;  /* 0x00000003000075a7 */ /* 0x0022a400080011ff */
[----:B--2---:R-:W-:Y:S05]  /*7090*/  @!P0 NANOSLEEP.SYNCS 0x989680 ;  /* 0x009896800000895d */ /* 0x004fea0003900000 */
[----:B------:R-:W2:Y:S02]  /*70a0*/  @!P0 SYNCS.PHASECHK.TRANS64 P0, [R0+URZ], R3 ;  /* 0x00000003000085a7 */ /* 0x000ea400080010ff */
[----:B--2---:R-:W-:Y:S05]  /*70b0*/  @!P0 BRA `(.L_x_124) ;  /* 0xfffffffc00f08947 */ /* 0x004fea000383ffff */
[----:B------:R-:W-:Y:S05]  /*70c0*/  BRA `(.L_x_125) ;  /* 0xffffffb400347947 */ /* 0x000fea000383ffff */
.L_x_40:
[----:B----4-:R-:W-:-:S07]  /*70d0*/  MOV R0, UR5 ;  /* 0x0000000500007c02 */ /* 0x010fce0008000f00 */
.L_x_126:
[----:B-1----:R1:W2:Y:S02]  /*70e0*/  SYNCS.PHASECHK.TRANS64.TRYWAIT P0, [R0+URZ], R3 ;  /* 0x00000003000075a7 */ /* 0x0022a400080011ff */
[----:B--2---:R-:W-:Y:S05]  /*70f0*/  @!P0 NANOSLEEP.SYNCS 0x989680 ;  /* 0x009896800000895d */ /* 0x004fea0003900000 */
[----:B------:R-:W2:Y:S02]  /*7100*/  @!P0 SYNCS.PHASECHK.TRANS64 P0, [R0+URZ], R3 ;  /* 0x00000003000085a7 */ /* 0x000ea400080010ff */
[----:B--2---:R-:W-:Y:S05]  /*7110*/  @!P0 BRA `(.L_x_126) ;  /* 0xfffffffc00f08947 */ /* 0x004fea000383ffff */
[----:B------:R-:W-:Y:S05]  /*7120*/  BRA `(.L_x_127) ;  /* 0xffffffb400407947 */ /* 0x000fea000383ffff */
.L_x_41:
[----:B----4-:R-:W-:-:S07]  /*7130*/  MOV R0, UR5 ;  /* 0x0000000500007c02 */ /* 0x010fce0008000f00 */
.L_x_128:
[----:B-1----:R1:W2:Y:S02]  /*7140*/  SYNCS.PHASECHK.TRANS64.TRYWAIT P0, [R0+URZ], R3 ;  /* 0x00000003000075a7 */ /* 0x0022a400080011ff */
[----:B--2---:R-:W-:Y:S05]  /*7150*/  @!P0 NANOSLEEP.SYNCS 0x989680 ;  /* 0x009896800000895d */ /* 0x004fea0003900000 */
[----:B------:R-:W2:Y:S02]  /*7160*/  @!P0 SYNCS.PHASECHK.TRANS64 P0, [R0+URZ], R3 ;  /* 0x00000003000085a7 */ /* 0x000ea400080010ff */
[----:B--2---:R-:W-:Y:S05]  /*7170*/  @!P0 BRA `(.L_x_128) ;  /* 0xfffffffc00f08947 */ /* 0x004fea000383ffff */
[----:B------:R-:W-:Y:S05]  /*7180*/  BRA `(.L_x_129) ;  /* 0xffffffb4004c7947 */ /* 0x000fea000383ffff */
.L_x_42:
[----:B----4-:R-:W-:-:S07]  /*7190*/  MOV R0, UR5 ;  /* 0x0000000500007c02 */ /* 0x010fce0008000f00 */
.L_x_130:
[----:B-1----:R1:W2:Y:S02]  /*71a0*/  SYNCS.PHASECHK.TRANS64.TRYWAIT P0, [R0+URZ], R3 ;  /* 0x00000003000075a7 */ /* 0x0022a400080011ff */
[----:B--2---:R-:W-:Y:S05]  /*71b0*/  @!P0 NANOSLEEP.SYNCS 0x989680 ;  /* 0x009896800000895d */ /* 0x004fea0003900000 */
[----:B------:R-:W2:Y:S02]  /*71c0*/  @!P0 SYNCS.PHASECHK.TRANS64 P0, [R0+URZ], R3 ;  /* 0x00000003000085a7 */ /* 0x000ea400080010ff */
[----:B--2---:R-:W-:Y:S05]  /*71d0*/  @!P0 BRA `(.L_x_130) ;  /* 0xfffffffc00f08947 */ /* 0x004fea000383ffff */
[----:B------:R-:W-:Y:S05]  /*71e0*/  BRA `(.L_x_131) ;  /* 0xffffffb400587947 */ /* 0x000fea000383ffff */
.L_x_43:
[----:B----4-:R-:W-:-:S07]  /*71f0*/  MOV R0, UR5 ;  /* 0x0000000500007c02 */ /* 0x010fce0008000f00 */
.L_x_132:
[----:B-1----:R1:W2:Y:S02]  /*7200*/  SYNCS.PHASECHK.TRANS64.TRYWAIT P0, [R0+URZ], R3 ;  /* 0x00000003000075a7 */ /* 0x0022a400080011ff */
[----:B--2---:R-:W-:Y:S05]  /*7210*/  @!P0 NANOSLEEP.SYNCS 0x989680 ;  /* 0x009896800000895d */ /* 0x004fea0003900000 */
[----:B------:R-:W2:Y:S02]  /*7220*/  @!P0 SYNCS.PHASECHK.TRANS64 P0, [R0+URZ], R3 ;  /* 0x00000003000085a7 */ /* 0x000ea400080010ff */
[----:B--2---:R-:W-:Y:S05]  /*7230*/  @!P0 BRA `(.L_x_132) ;  /* 0xfffffffc00f08947 */ /* 0x004fea000383ffff */
[----:B------:R-:W-:Y:S05]  /*7240*/  BRA `(.L_x_133) ;  /* 0xffffffb400647947 */ /* 0x000fea000383ffff */
.L_x_44:
[----:B----4-:R-:W-:-:S07]  /*7250*/  MOV R0, UR5 ;  /* 0x0000000500007c02 */ /* 0x010fce0008000f00 */
.L_x_134:
[----:B-1----:R1:W2:Y:S02]  /*7260*/  SYNCS.PHASECHK.TRANS64.TRYWAIT P0, [R0+URZ], R3 ;  /* 0x00000003000075a7 */ /* 0x0022a400080011ff */
[----:B--2---:R-:W-:Y:S05]  /*7270*/  @!P0 NANOSLEEP.SYNCS 0x989680 ;  /* 0x009896800000895d */ /* 0x004fea0003900000 */
[----:B------:R-:W2:Y:S02]  /*7280*/  @!P0 SYNCS.PHASECHK.TRANS64 P0, [R0+URZ], R3 ;  /* 0x00000003000085a7 */ /* 0x000ea400080010ff */
[----:B--2---:R-:W-:Y:S05]  /*7290*/  @!P0 BRA `(.L_x_134) ;  /* 0xfffffffc00f08947 */ /* 0x004fea000383ffff */
[----:B------:R-:W-:Y:S05]  /*72a0*/  BRA `(.L_x_135) ;  /* 0xffffffb400707947 */ /* 0x000fea000383ffff */
.L_x_45:
[----:B----4-:R-:W-:-:S07]  /*72b0*/  MOV R0, UR5 ;  /* 0x0000000500007c02 */ /* 0x010fce0008000f00 */
.L_x_136:
[----:B-1----:R1:W2:Y:S02]  /*72c0*/  SYNCS.PHASECHK.TRANS64.TRYWAIT P0, [R0+URZ], R3 ;  /* 0x00000003000075a7 */ /* 0x0022a400080011ff */
[----:B--2---:R-:W-:Y:S05]  /*72d0*/  @!P0 NANOSLEEP.SYNCS 0x989680 ;  /* 0x009896800000895d */ /* 0x004fea0003900000 */
[----:B------:R-:W2:Y:S02]  /*72e0*/  @!P0 SYNCS.PHASECHK.TRANS64 P0, [R0+URZ], R3 ;  /* 0x00000003000085a7 */ /* 0x000ea400080010ff */
[----:B--2---:R-:W-:Y:S05]  /*72f0*/  @!P0 BRA `(.L_x_136) ;  /* 0xfffffffc00f08947 */ /* 0x004fea000383ffff */
[----:B------:R-:W-:Y:S05]  /*7300*/  BRA `(.L_x_137) ;  /* 0xffffffb4007c7947 */ /* 0x000fea000383ffff */
.L_x_46:
[----:B----4-:R-:W-:-:S07]  /*7310*/  MOV R0, UR5 ;  /* 0x0000000500007c02 */ /* 0x010fce0008000f00 */
.L_x_138:
[----:B-1----:R1:W2:Y:S02]  /*7320*/  SYNCS.PHASECHK.TRANS64.TRYWAIT P0, [R0+URZ], R3 ;  /* 0x00000003000075a7 */ /* 0x0022a400080011ff */
[----:B--2---:R-:W-:Y:S05]  /*7330*/  @!P0 NANOSLEEP.SYNCS 0x989680 ;  /* 0x009896800000895d */ /* 0x004fea0003900000 */
[----:B------:R-:W2:Y:S02]  /*7340*/  @!P0 SYNCS.PHASECHK.TRANS64 P0, [R0+URZ], R3 ;  /* 0x00000003000085a7 */ /* 0x000ea400080010ff */
[----:B--2---:R-:W-:Y:S05]  /*7350*/  @!P0 BRA `(.L_x_138) ;  /* 0xfffffffc00f08947 */ /* 0x004fea000383ffff */
[----:B------:R-:W-:Y:S05]  /*7360*/  BRA `(.L_x_139) ;  /* 0xffffffb400887947 */ /* 0x000fea000383ffff */
.L_x_47:
[----:B----4-:R-:W-:-:S07]  /*7370*/  MOV R0, UR5 ;  /* 0x0000000500007c02 */ /* 0x010fce0008000f00 */
.L_x_140:
[----:B-1----:R1:W2:Y:S02]  /*7380*/  SYNCS.PHASECHK.TRANS64.TRYWAIT P0, [R0+URZ], R3 ;  /* 0x00000003000075a7 */ /* 0x0022a400080011ff */
[----:B--2---:R-:W-:Y:S05]  /*7390*/  @!P0 NANOSLEEP.SYNCS 0x989680 ;  /* 0x009896800000895d */ /* 0x004fea0003900000 */
[----:B------:R-:W2:Y:S02]  /*73a0*/  @!P0 SYNCS.PHASECHK.TRANS64 P0, [R0+URZ], R3 ;  /* 0x00000003000085a7 */ /* 0x000ea400080010ff */
[----:B--2---:R-:W-:Y:S05]  /*73b0*/  @!P0 BRA `(.L_x_140) ;  /* 0xfffffffc00f08947 */ /* 0x004fea000383ffff */
[----:B------:R-:W-:Y:S05]  /*73c0*/  BRA `(.L_x_141) ;  /* 0xffffffb400947947 */ /* 0x000fea000383ffff */
.L_x_48:
[----:B----4-:R-:W-:-:S07]  /*73d0*/  MOV R0, UR5 ;  /* 0x0000000500007c02 */ /* 0x010fce0008000f00 */
.L_x_142:
[----:B-1----:R1:W2:Y:S02]  /*73e0*/  SYNCS.PHASECHK.TRANS64.TRYWAIT P0, [R0+URZ], R3 ;  /* 0x00000003000075a7 */ /* 0x0022a400080011ff */
[----:B--2---:R-:W-:Y:S05]  /*73f0*/  @!P0 NANOSLEEP.SYNCS 0x989680 ;  /* 0x009896800000895d */ /* 0x004fea0003900000 */
[----:B------:R-:W2:Y:S02]  /*7400*/  @!P0 SYNCS.PHASECHK.TRANS64 P0, [R0+URZ], R3 ;  /* 0x00000003000085a7 */ /* 0x000ea400080010ff */
[----:B--2---:R-:W-:Y:S05]  /*7410*/  @!P0 BRA `(.L_x_142) ;  /* 0xfffffffc00f08947 */ /* 0x004fea000383ffff */
[----:B------:R-:W-:Y:S05]  /*7420*/  BRA `(.L_x_143) ;  /* 0xffffffb400a07947 */ /* 0x000fea000383ffff */
.L_x_49:
[----:B----4-:R-:W-:-:S07]  /*7430*/  MOV R0, UR5 ;  /* 0x0000000500007c02 */ /* 0x010fce0008000f00 */
.L_x_144:
[----:B-1----:R1:W2:Y:S02]  /*7440*/  SYNCS.PHASECHK.TRANS64.TRYWAIT P0, [R0+URZ], R3 ;  /* 0x00000003000075a7 */ /* 0x0022a400080011ff */
[----:B--2---:R-:W-:Y:S05]  /*7450*/  @!P0 NANOSLEEP.SYNCS 0x989680 ;  /* 0x009896800000895d */ /* 0x004fea0003900000 */
[----:B------:R-:W2:Y:S02]  /*7460*/  @!P0 SYNCS.PHASECHK.TRANS64 P0, [R0+URZ], R3 ;  /* 0x00000003000085a7 */ /* 0x000ea400080010ff */
[----:B--2---:R-:W-:Y:S05]  /*7470*/  @!P0 BRA `(.L_x_144) ;  /* 0xfffffffc00f08947 */ /* 0x004fea000383ffff */
[----:B------:R-:W-:Y:S05]  /*7480*/  BRA `(.L_x_145) ;  /* 0xffffffb400ac7947 */ /* 0x000fea000383ffff */
.L_x_50:
[----:B----4-:R-:W-:-:S07]  /*7490*/  MOV R0, UR5 ;  /* 0x0000000500007c02 */ /* 0x010fce0008000f00 */
.L_x_146:
[----:B-1----:R1:W2:Y:S02]  /*74a0*/  SYNCS.PHASECHK.TRANS64.TRYWAIT P0, [R0+URZ], R3 ;  /* 0x00000003000075a7 */ /* 0x0022a400080011ff */
[----:B--2---:R-:W-:Y:S05]  /*74b0*/  @!P0 NANOSLEEP.SYNCS 0x989680 ;  /* 0x009896800000895d */ /* 0x004fea0003900000 */
[----:B------:R-:W2:Y:S02]  /*74c0*/  @!P0 SYNCS.PHASECHK.TRANS64 P0, [R0+URZ], R3 ;  /* 0x00000003000085a7 */ /* 0x000ea400080010ff */
[----:B--2---:R-:W-:Y:S05]  /*74d0*/  @!P0 BRA `(.L_x_146) ;  /* 0xfffffffc00f08947 */ /* 0x004fea000383ffff */
[----:B------:R-:W-:Y:S05]  /*74e0*/  BRA `(.L_x_147) ;  /* 0xffffffb400b87947 */ /* 0x000fea000383ffff */
.L_x_53:
[----:B-1----:R1:W2:Y:S02]  /*74f0*/  SYNCS.PHASECHK.TRANS64.TRYWAIT P0, [R0+URZ+0x180], R4 ;  /* 0x00018004000075a7 */ /* 0x0022a400080011ff */
[----:B--2---:R-:W-:Y:S05]  /*7500*/  @!P0 NANOSLEEP.SYNCS 0x989680 ;  /* 0x009896800000895d */ /* 0x004fea0003900000 */
[----:B------:R-:W2:Y:S02]  /*7510*/  @!P0 SYNCS.PHASECHK.TRANS64 P0, [R0+URZ+0x180], R4 ;  /* 0x00018004000085a7 */ /* 0x000ea400080010ff */
[----:B--2---:R-:W-:Y:S05]  /*7520*/  @!P0 BRA `(.L_x_53) ;  /* 0xfffffffc00f08947 */ /* 0x004fea000383ffff */
[----:B------:R-:W-:Y:S05]  /*7530*/  BRA `(.L_x_148) ;  /* 0xffffffb800147947 */ /* 0x000fea000383ffff */
.L_x_54:
[----:B------:R-:W-:-:S07]  /*7540*/  MOV R0, UR5 ;  /* 0x0000000500007c02 */ /* 0x000fce0008000f00 */
.L_x_149:
[----:B-1----:R1:W2:Y:S02]  /*7550*/  SYNCS.PHASECHK.TRANS64.TRYWAIT P0, [R0+URZ+0x130], R5 ;  /* 0x00013005000075a7 */ /* 0x0022a400080011ff */
[----:B--2---:R-:W-:Y:S05]  /*7560*/  @!P0 NANOSLEEP.SYNCS 0x989680 ;  /* 0x009896800000895d */ /* 0x004fea0003900000 */
[----:B------:R-:W2:Y:S02]  /*7570*/  @!P0 SYNCS.PHASECHK.TRANS64 P0, [R0+URZ+0x130], R5 ;  /* 0x00013005000085a7 */ /* 0x000ea400080010ff */
[----:B--2---:R-:W-:Y:S05]  /*7580*/  @!P0 BRA `(.L_x_149) ;  /* 0xfffffffc00f08947 */ /* 0x004fea000383ffff */
[----:B------:R-:W-:Y:S05]  /*7590*/  BRA `(.L_x_150) ;  /* 0xffffffb800247947 */ /* 0x000fea000383ffff */
.L_x_55:
[----:B-1----:R1:W2:Y:S02]  /*75a0*/  SYNCS.PHASECHK.TRANS64.TRYWAIT P1, [R0+URZ+0x120], R4 ;  /* 0x00012004000075a7 */ /* 0x0022a400080211ff */
[----:B--2---:R-:W-:Y:S05]  /*75b0*/  @!P1 NANOSLEEP.SYNCS 0x989680 ;  /* 0x009896800000995d */ /* 0x004fea0003900000 */
[----:B------:R-:W2:Y:S02]  /*75c0*/  @!P1 SYNCS.PHASECHK.TRANS64 P1, [R0+URZ+0x120], R4 ;  /* 0x00012004000095a7 */ /* 0x000ea400080210ff */
[----:B--2---:R-:W-:Y:S05]  /*75d0*/  @!P1 BRA `(.L_x_55) ;  /* 0xfffffffc00f09947 */ /* 0x004fea000383ffff */
[----:B------:R-:W-:Y:S05]  /*75e0*/  BRA `(.L_x_151) ;  /* 0xffffffb800547947 */ /* 0x000fea000383ffff */
.L_x_58:
[----:B------:R-:W-:-:S07]  /*75f0*/  MOV R0, UR5 ;  /* 0x0000000500007c02 */ /* 0x000fce0008000f00 */
.L_x_152:
[----:B-1----:R1:W2:Y:S02]  /*7600*/  SYNCS.PHASECHK.TRANS64.TRYWAIT P0, [R0+URZ+0x130], R2 ;  /* 0x00013002000075a7 */ /* 0x0022a400080011ff */
[----:B--2---:R-:W-:Y:S05]  /*7610*/  @!P0 NANOSLEEP.SYNCS 0x989680 ;  /* 0x009896800000895d */ /* 0x004fea0003900000 */
[----:B------:R-:W2:Y:S02]  /*7620*/  @!P0 SYNCS.PHASECHK.TRANS64 P0, [R0+URZ+0x130], R2 ;  /* 0x00013002000085a7 */ /* 0x000ea400080010ff */
[----:B--2---:R-:W-:Y:S05]  /*7630*/  @!P0 BRA `(.L_x_152) ;  /* 0xfffffffc00f08947 */ /* 0x004fea000383ffff */
[----:B------:R-:W-:Y:S05]  /*7640*/  BRA `(.L_x_57) ;  /* 0xffffffb800a87947 */ /* 0x000fea000383ffff */
.L_x_65:
[----:B-1----:R1:W2:Y:S02]  /*7650*/  SYNCS.PHASECHK.TRANS64.TRYWAIT P1, [R0+URZ+0x120], R2 ;  /* 0x00012002000075a7 */ /* 0x0022a400080211ff */
[----:B--2---:R-:W-:Y:S05]  /*7660*/  @!P1 NANOSLEEP.SYNCS 0x989680 ;  /* 0x009896800000995d */ /* 0x004fea0003900000 */
[----:B------:R-:W2:Y:S02]  /*7670*/  @!P1 SYNCS.PHASECHK.TRANS64 P1, [R0+URZ+0x120], R2 ;  /* 0x00012002000095a7 */ /* 0x000ea400080210ff */
[----:B--2---:R-:W-:Y:S05]  /*7680*/  @!P1 BRA `(.L_x_65) ;  /* 0xfffffffc00f09947 */ /* 0x004fea000383ffff */
[----:B------:R-:W-:Y:S05]  /*7690*/  BRA `(.L_x_153) ;  /* 0xffffffc000187947 */ /* 0x000fea000383ffff */
.L_x_66:
[----:B------:R-:W-:-:S07]  /*76a0*/  MOV R2, UR14 ;  /* 0x0000000e00027c02 */ /* 0x000fce0008000f00 */
.L_x_154:
[----:B-1----:R1:W2:Y:S02]  /*76b0*/  SYNCS.PHASECHK.TRANS64.TRYWAIT P0, [R2+URZ+0x160], R0 ;  /* 0x00016000020075a7 */ /* 0x0022a400080011ff */
[----:B--2---:R-:W-:Y:S05]  /*76c0*/  @!P0 NANOSLEEP.SYNCS 0x989680 ;  /* 0x009896800000895d */ /* 0x004fea0003900000 */
[----:B------:R-:W2:Y:S02]  /*76d0*/  @!P0 SYNCS.PHASECHK.TRANS64 P0, [R2+URZ+0x160], R0 ;  /* 0x00016000020085a7 */ /* 0x000ea400080010ff */
[----:B--2---:R-:W-:Y:S05]  /*76e0*/  @!P0 BRA `(.L_x_154) ;  /* 0xfffffffc00f08947 */ /* 0x004fea000383ffff */
[----:B------:R-:W-:Y:S05]  /*76f0*/  BRA `(.L_x_155) ;  /* 0xffffffc000647947 */ /* 0x000fea000383ffff */
.L_x_69:
[----:B------:R-:W-:Y:S07]  /*7700*/  MOV R0, UR7 ;  /* 0x0000000700007c02 */ /* 0x000fee0008000f00 */
.L_x_156:
[----:B-1----:R1:W2:Y:S02]  /*7710*/  SYNCS.PHASECHK.TRANS64.TRYWAIT P0, [R0+URZ], R2 ;  /* 0x00000002000075a7 */ /* 0x0022a400080011ff */
[----:B--2---:R-:W-:Y:S05]  /*7720*/  @!P0 NANOSLEEP.SYNCS 0x989680 ;  /* 0x009896800000895d */ /* 0x004fea0003900000 */
[----:B------:R-:W2:Y:S02]  /*7730*/  @!P0 SYNCS.PHASECHK.TRANS64 P0, [R0+URZ], R2 ;  /* 0x00000002000085a7 */ /* 0x000ea400080010ff */
[----:B--2---:R-:W-:Y:S05]  /*7740*/  @!P0 BRA `(.L_x_156) ;  /* 0xfffffffc00f08947 */ /* 0x004fea000383ffff */
[----:B------:R-:W-:Y:S05]  /*7750*/  BRA `(.L_x_68) ;  /* 0xffffffc000807947 */ /* 0x000fea000383ffff */
.L_x_72:
[----:B------:R-:W-:-:S07]  /*7760*/  MOV R0, UR5 ;  /* 0x0000000500007c02 */ /* 0x000fce0008000f00 */
.L_x_157:
[----:B--2---:R2:W3:Y:S02]  /*7770*/  SYNCS.PHASECHK.TRANS64.TRYWAIT P0, [R0+URZ], R2 ;  /* 0x00000002000075a7 */ /* 0x0044e400080011ff */
[----:B---3--:R-:W-:Y:S05]  /*7780*/  @!P0 NANOSLEEP.SYNCS 0x989680 ;  /* 0x009896800000895d */ /* 0x008fea0003900000 */
[----:B------:R-:W3:Y:S02]  /*7790*/  @!P0 SYNCS.PHASECHK.TRANS64 P0, [R0+URZ], R2 ;  /* 0x00000002000085a7 */ /* 0x000ee400080010ff */
[----:B---3--:R-:W-:Y:S05]  /*77a0*/  @!P0 BRA `(.L_x_157) ;  /* 0xfffffffc00f08947 */ /* 0x008fea000383ffff */
[----:B------:R-:W-:Y:S05]  /*77b0*/  BRA `(.L_x_158) ;  /* 0xffffffc4005c7947 */ /* 0x000fea000383ffff */
.L_x_73:
[----:B------:R-:W-:-:S07]  /*77c0*/  MOV R0, UR5 ;  /* 0x0000000500007c02 */ /* 0x000fce0008000f00 */
.L_x_159:
[----:B--2---:R2:W3:Y:S02]  /*77d0*/  SYNCS.PHASECHK.TRANS64.TRYWAIT P0, [R0+URZ], R3 ;  /* 0x00000003000075a7 */ /* 0x0044e400080011ff */
[----:B---3--:R-:W-:Y:S05]  /*77e0*/  @!P0 NANOSLEEP.SYNCS 0x989680 ;  /* 0x009896800000895d */ /* 0x008fea0003900000 */
[----:B------:R-:W3:Y:S02]  /*77f0*/  @!P0 SYNCS.PHASECHK.TRANS64 P0, [R0+URZ], R3 ;  /* 0x00000003000085a7 */ /* 0x000ee400080010ff */
[----:B---3--:R-:W-:Y:S05]  /*7800*/  @!P0 BRA `(.L_x_159) ;  /* 0xfffffffc00f08947 */ /* 0x008fea000383ffff */
[----:B------:R-:W-:Y:S05]  /*7810*/  BRA `(.L_x_160) ;  /* 0xffffffc400687947 */ /* 0x000fea000383ffff */
.L_x_74:
[----:B------:R-:W-:-:S07]  /*7820*/  MOV R0, UR5 ;  /* 0x0000000500007c02 */ /* 0x000fce0008000f00 */
.L_x_161:
[----:B--2---:R2:W3:Y:S02]  /*7830*/  SYNCS.PHASECHK.TRANS64.TRYWAIT P0, [R0+URZ], R3 ;  /* 0x00000003000075a7 */ /* 0x0044e400080011ff */
[----:B---3--:R-:W-:Y:S05]  /*7840*/  @!P0 NANOSLEEP.SYNCS 0x989680 ;  /* 0x009896800000895d */ /* 0x008fea0003900000 */
[----:B------:R-:W3:Y:S02]  /*7850*/  @!P0 SYNCS.PHASECHK.TRANS64 P0, [R0+URZ], R3 ;  /* 0x00000003000085a7 */ /* 0x000ee400080010ff */
[----:B---3--:R-:W-:Y:S05]  /*7860*/  @!P0 BRA `(.L_x_161) ;  /* 0xfffffffc00f08947 */ /* 0x008fea000383ffff */
[----:B------:R-:W-:Y:S05]  /*7870*/  BRA `(.L_x_162) ;  /* 0xffffffc400747947 */ /* 0x000fea000383ffff */
.L_x_75:
[----:B--2---:R-:W-:-:S07]  /*7880*/  MOV R0, UR6 ;  /* 0x0000000600007c02 */ /* 0x004fce0008000f00 */
.L_x_163:
[----:B--2---:R2:W3:Y:S02]  /*7890*/  SYNCS.PHASECHK.TRANS64.TRYWAIT P0, [R0+URZ], R2 ;  /* 0x00000002000075a7 */ /* 0x0044e400080011ff */
[----:B---3--:R-:W-:Y:S05]  /*78a0*/  @!P0 NANOSLEEP.SYNCS 0x989680 ;  /* 0x009896800000895d */ /* 0x008fea0003900000 */
[----:B------:R-:W3:Y:S02]  /*78b0*/  @!P0 SYNCS.PHASECHK.TRANS64 P0, [R0+URZ], R2 ;  /* 0x00000002000085a7 */ /* 0x000ee400080010ff */
[----:B---3--:R-:W-:Y:S05]  /*78c0*/  @!P0 BRA `(.L_x_163) ;  /* 0xfffffffc00f08947 */ /* 0x008fea000383ffff */
[----:B------:R-:W-:Y:S05]  /*78d0*/  BRA `(.L_x_164) ;  /* 0xffffffc400807947 */ /* 0x000fea000383ffff */
.L_x_80:
[----:B--2---:R2:W3:Y:S02]  /*78e0*/  SYNCS.PHASECHK.TRANS64.TRYWAIT P0, [R0+URZ+0x120], R2 ;  /* 0x00012002000075a7 */ /* 0x0044e400080011ff */
[----:B---3--:R-:W-:Y:S05]  /*78f0*/  @!P0 NANOSLEEP.SYNCS 0x989680 ;  /* 0x009896800000895d */ /* 0x008fea0003900000 */
[----:B------:R-:W3:Y:S02]  /*7900*/  @!P0 SYNCS.PHASECHK.TRANS64 P0, [R0+URZ+0x120], R2 ;  /* 0x00012002000085a7 */ /* 0x000ee400080010ff */
[----:B---3--:R-:W-:Y:S05]  /*7910*/  @!P0 BRA `(.L_x_80) ;  /* 0xfffffffc00f08947 */ /* 0x008fea000383ffff */
[----:B------:R-:W-:Y:S05]  /*7920*/  BRA `(.L_x_165) ;  /* 0xffffffc8007c7947 */ /* 0x000fea000383ffff */
.L_x_83:
[----:B------:R-:W-:Y:S07]  /*7930*/  MOV R0, UR4 ;  /* 0x0000000400007c02 */ /* 0x000fee0008000f00 */
.L_x_166:
[----:B--2---:R2:W3:Y:S02]  /*7940*/  SYNCS.PHASECHK.TRANS64.TRYWAIT P0, [R0+URZ+0x118], R2 ;  /* 0x00011802000075a7 */ /* 0x0044e400080011ff */
[----:B---3--:R-:W-:Y:S05]  /*7950*/  @!P0 NANOSLEEP.SYNCS 0x989680 ;  /* 0x009896800000895d */ /* 0x008fea0003900000 */
[----:B------:R-:W3:Y:S02]  /*7960*/  @!P0 SYNCS.PHASECHK.TRANS64 P0, [R0+URZ+0x118], R2 ;  /* 0x00011802000085a7 */ /* 0x000ee400080010ff */
[----:B---3--:R-:W-:Y:S05]  /*7970*/  @!P0 BRA `(.L_x_166) ;  /* 0xfffffffc00f08947 */ /* 0x008fea000383ffff */
[----:B------:R-:W-:Y:S05]  /*7980*/  BRA `(.L_x_82) ;  /* 0xffffffcc00647947 */ /* 0x000fea000383ffff */
.L_x_86:
[----:B------:R-:W-:Y:S07]  /*7990*/  MOV R0, UR13 ;  /* 0x0000000d00007c02 */ /* 0x000fee0008000f00 */
.L_x_167:
[----:B-1----:R1:W2:Y:S02]  /*79a0*/  SYNCS.PHASECHK.TRANS64.TRYWAIT P3, [R0+URZ+0x100], R30 ;  /* 0x0001001e000075a7 */ /* 0x0022a400080611ff */
[----:B--2---:R-:W-:Y:S05]  /*79b0*/  @!P3 NANOSLEEP.SYNCS 0x989680 ;  /* 0x009896800000b95d */ /* 0x004fea0003900000 */
[----:B------:R-:W2:Y:S02]  /*79c0*/  @!P3 SYNCS.PHASECHK.TRANS64 P3, [R0+URZ+0x100], R30 ;  /* 0x0001001e0000b5a7 */ /* 0x000ea400080610ff */
[----:B--2---:R-:W-:Y:S05]  /*79d0*/  @!P3 BRA `(.L_x_167) ;  /* 0xfffffffc00f0b947 */ /* 0x004fea000383ffff */
[----:B------:R-:W-:Y:S05]  /*79e0*/  BRA `(.L_x_168) ;  /* 0xffffffd000007947 */ /* 0x000fea000383ffff */
.L_x_88:
[----:B------:R-:W-:-:S07]  /*79f0*/  MOV R0, UR4 ;  /* 0x0000000400007c02 */ /* 0x000fce0008000f00 */
.L_x_169:
[----:B-1----:R1:W2:Y:S02]  /*7a00*/  SYNCS.PHASECHK.TRANS64.TRYWAIT P0, [R0+URZ], R2 ;  /* 0x00000002000075a7 */ /* 0x0022a400080011ff */
[----:B--2---:R-:W-:Y:S05]  /*7a10*/  @!P0 NANOSLEEP.SYNCS 0x989680 ;  /* 0x009896800000895d */ /* 0x004fea0003900000 */
[----:B------:R-:W2:Y:S02]  /*7a20*/  @!P0 SYNCS.PHASECHK.TRANS64 P0, [R0+URZ], R2 ;  /* 0x00000002000085a7 */ /* 0x000ea400080010ff */
[----:B--2---:R-:W-:Y:S05]  /*7a30*/  @!P0 BRA `(.L_x_169) ;  /* 0xfffffffc00f08947 */ /* 0x004fea000383ffff */
[----:B------:R-:W-:Y:S05]  /*7a40*/  BRA `(.L_x_170) ;  /* 0xffffffd000d07947 */ /* 0x000fea000383ffff */
.L_x_90:
[----:B--2---:R2:W4:Y:S02]  /*7a50*/  SYNCS.PHASECHK.TRANS64.TRYWAIT P0, [R0+URZ+0x120], R2 ;  /* 0x00012002000075a7 */ /* 0x00452400080011ff */
[----:B----4-:R-:W-:Y:S05]  /*7a60*/  @!P0 NANOSLEEP.SYNCS 0x989680 ;  /* 0x009896800000895d */ /* 0x010fea0003900000 */
[----:B------:R-:W4:Y:S02]  /*7a70*/  @!P0 SYNCS.PHASECHK.TRANS64 P0, [R0+URZ+0x120], R2 ;  /* 0x00012002000085a7 */ /* 0x000f2400080010ff */
[----:B----4-:R-:W-:Y:S05]  /*7a80*/  @!P0 BRA `(.L_x_90) ;  /* 0xfffffffc00f08947 */ /* 0x010fea000383ffff */
[----:B------:R-:W-:Y:S05]  /*7a90*/  BRA `(.L_x_171) ;  /* 0xffffffd400b47947 */ /* 0x000fea000383ffff */
.L_x_100:
[----:B-1----:R1:W2:Y:S02]  /*7aa0*/  SYNCS.PHASECHK.TRANS64.TRYWAIT P1, [R0+URZ+0xf0], R2 ;  /* 0x0000f002000075a7 */ /* 0x0022a400080211ff */
[----:B--2---:R-:W-:Y:S05]  /*7ab0*/  @!P1 NANOSLEEP.SYNCS 0x989680 ;  /* 0x009896800000995d */ /* 0x004fea0003900000 */
[----:B------:R-:W2:Y:S02]  /*7ac0*/  @!P1 SYNCS.PHASECHK.TRANS64 P1, [R0+URZ+0xf0], R2 ;  /* 0x0000f002000095a7 */ /* 0x000ea400080210ff */
[----:B--2---:R-:W-:Y:S05]  /*7ad0*/  @!P1 BRA `(.L_x_100) ;  /* 0xfffffffc00f09947 */ /* 0x004fea000383ffff */
[----:B------:R-:W-:Y:S05]  /*7ae0*/  BRA `(.L_x_99) ;  /* 0xffffffe000807947 */ /* 0x000fea000383ffff */
.L_x_102:
[----:B-1----:R1:W4:Y:S02]  /*7af0*/  SYNCS.PHASECHK.TRANS64.TRYWAIT P1, [R17+URZ+0x140], R3 ;  /* 0x00014003110075a7 */ /* 0x00232400080211ff */
[----:B----4-:R-:W-:Y:S05]  /*7b00*/  @!P1 NANOSLEEP.SYNCS 0x989680 ;  /* 0x009896800000995d */ /* 0x010fea0003900000 */
[----:B------:R-:W4:Y:S02]  /*7b10*/  @!P1 SYNCS.PHASECHK.TRANS64 P1, [R17+URZ+0x140], R3 ;  /* 0x00014003110095a7 */ /* 0x000f2400080210ff */
[----:B----4-:R-:W-:Y:S05]  /*7b20*/  @!P1 BRA `(.L_x_102) ;  /* 0xfffffffc00f09947 */ /* 0x010fea000383ffff */
[----:B------:R-:W-:Y:S05]  /*7b30*/  BRA `(.L_x_101) ;  /* 0xffffffe000d47947 */ /* 0x000fea000383ffff */
        .weak           $__internal_0_$__cuda_sm10x_tcgen05_guardrail_trap_col_being_dealloced_not_returned_by_alloc
        .type           $__internal_0_$__cuda_sm10x_tcgen05_guardrail_trap_col_being_dealloced_not_returned_by_alloc,@function
        .size           $__internal_0_$__cuda_sm10x_tcgen05_guardrail_trap_col_being_dealloced_not_returned_by_alloc,($__internal_1_$__cuda_sm10x_tcgen05_guardrail_trap_phase_invalid_during_alloc - $__internal_0_$__cuda_sm10x_tcgen05_guardrail_trap_col_being_dealloced_not_returned_by_alloc)
$__internal_0_$__cuda_sm10x_tcgen05_guardrail_trap_col_being_dealloced_not_returned_by_alloc:
[----:B------:R-:W-:Y:S05]  /*7b40*/  BPT.TRAP 0x1 ;  /* 0x000000040000795c */ /* 0x000fea0000300000 */
[----:B------:R-:W-:-:S04]  /*7b50*/  HFMA2 R3, -RZ, RZ, 0, 0 ;  /* 0x00000000ff037431 */ /* 0x000fc800000001ff */
[----:B------:R-:W-:Y:S05]  /*7b60*/  RET.REL.NODEC R2 `(_ZN7cutlass13device_kernelINS_4gemm6kernel13GemmUniversalIN4cute5tupleIJiiiiEEENS1_10collective13CollectiveMmaINS1_35MainloopSm100TmaUmmaWarpSpecializedILi15ELi2ELi4ENS5_IJNS4_1CILi1EEESB_SB_EEEEENS5_IJNSA_ILi64EEENSA_ILi48EEESE_EEENS_6half_tENS5_IJlSB_lEEESH_SI_NS4_8TiledMMAINS4_8MMA_AtomIJNS4_20SM100_MMA_F16BF16_SSISH_SH_fLi64ELi48ELNS4_4UMMA5MajorE0ELSN_0ELNSM_7ScaleInE0ELSO_0EEEEEENS4_6LayoutISC_NS5_IJNSA_ILi0EEESS_SS_EEEEENS5_IJNS4_10UnderscoreESV_SV_EEEEENS4_13SM90_TMA_LOADENS4_14ComposedLayoutINS4_7SwizzleILi3ELi4ELi3EEENS4_18smem_ptr_flag_bitsILi16EEENSR_INS5_IJNSA_ILi8EEESE_EEENS5_IJSE_SB_EEEEEEEvNS4_8identityESY_S18_vS19_EENS_8epilogue10collective18CollectiveEpilogueINS1B_23Sm100TmaWarpSpecializedILi2ELi1ELi24ELb1ELb0EEEJSG_NS5_IJNSR_ISE_SB_EENSR_ISF_SB_EEEEESH_SI_SH_SI_NS1B_6fusion15FusionCallbacksIS1F_NS1J_17LinearCombinationISH_fSH_fLNS_15FloatRoundStyleE2EEESG_S1I_JEEENS4_5SM1004TMEM4LOAD26SM100_TMEM_LOAD_16dp256b2xESY_NSZ_INS10_ILi1ELi4ELi3EEES13_NSR_INS5_IJS14_NSA_ILi16EEEEEENS5_IJS1U_SB_EEEEEEENS4_17SM75_U32x4_LDSM_NENS4_14SM90_TMA_STOREES1Y_NS4_17SM90_U32x4_STSM_NENS4_39AutoVectorizingCopyWithAssumedAlignmentILi128EEEEEEvvEEEEvNT_6ParamsE) ;  /* 0xffffff8402247950 */ /* 0x000fea0003c3ffff */
        .weak           $__internal_1_$__cuda_sm10x_tcgen05_guardrail_trap_phase_invalid_during_alloc
        .type           $__internal_1_$__cuda_sm10x_tcgen05_guardrail_trap_phase_invalid_during_alloc,@function
        .size           $__internal_1_$__cuda_sm10x_tcgen05_guardrail_trap_phase_invalid_during_alloc,($__internal_2_$__cuda_sm10x_tcgen05_guardrail_trap_unallocated_columns_being_dealloced - $__internal_1_$__cuda_sm10x_tcgen05_guardrail_trap_phase_invalid_during_alloc)
$__internal_1_$__cuda_sm10x_tcgen05_guardrail_trap_phase_invalid_during_alloc:
[----:B------:R-:W-:Y:S05]  /*7b70*/  BPT.TRAP 0x1 ;  /* 0x000000040000795c */ /* 0x000fea0000300000 */
[----:B------:R-:W-:-:S04]  /*7b80*/  MOV R3, 0x0 ;  /* 0x0000000000037802 */ /* 0x000fc80000000f00 */
[----:B------:R-:W-:Y:S05]  /*7b90*/  RET.REL.NODEC R2 `(_ZN7cutlass13device_kernelINS_4gemm6kernel13GemmUniversalIN4cute5tupleIJiiiiEEENS1_10collective13CollectiveMmaINS1_35MainloopSm100TmaUmmaWarpSpecializedILi15ELi2ELi4ENS5_IJNS4_1CILi1EEESB_SB_EEEEENS5_IJNSA_ILi64EEENSA_ILi48EEESE_EEENS_6half_tENS5_IJlSB_lEEESH_SI_NS4_8TiledMMAINS4_8MMA_AtomIJNS4_20SM100_MMA_F16BF16_SSISH_SH_fLi64ELi48ELNS4_4UMMA5MajorE0ELSN_0ELNSM_7ScaleInE0ELSO_0EEEEEENS4_6LayoutISC_NS5_IJNSA_ILi0EEESS_SS_EEEEENS5_IJNS4_10UnderscoreESV_SV_EEEEENS4_13SM90_TMA_LOADENS4_14ComposedLayoutINS4_7SwizzleILi3ELi4ELi3EEENS4_18smem_ptr_flag_bitsILi16EEENSR_INS5_IJNSA_ILi8EEESE_EEENS5_IJSE_SB_EEEEEEEvNS4_8identityESY_S18_vS19_EENS_8epilogue10collective18CollectiveEpilogueINS1B_23Sm100TmaWarpSpecializedILi2ELi1ELi24ELb1ELb0EEEJSG_NS5_IJNSR_ISE_SB_EENSR_ISF_SB_EEEEESH_SI_SH_SI_NS1B_6fusion15FusionCallbacksIS1F_NS1J_17LinearCombinationISH_fSH_fLNS_15FloatRoundStyleE2EEESG_S1I_JEEENS4_5SM1004TMEM4LOAD26SM100_TMEM_LOAD_16dp256b2xESY_NSZ_INS10_ILi1ELi4ELi3EEES13_NSR_INS5_IJS14_NSA_ILi16EEEEEENS5_IJS1U_SB_EEEEEEENS4_17SM75_U32x4_LDSM_NENS4_14SM90_TMA_STOREES1Y_NS4_17SM90_U32x4_STSM_NENS4_39AutoVectorizingCopyWithAssumedAlignmentILi128EEEEEEvvEEEEvNT_6ParamsE) ;  /* 0xffffff8402187950 */ /* 0x000fea0003c3ffff */
        .weak           $__internal_2_$__cuda_sm10x_tcgen05_guardrail_trap_unallocated_columns_being_dealloced
        .type           $__internal_2_$__cuda_sm10x_tcgen05_guardrail_trap_unallocated_columns_being_dealloced,@function
        .size           $__internal_2_$__cuda_sm10x_tcgen05_guardrail_trap_unallocated_columns_being_dealloced,(.L_x_173 - $__internal_2_$__cuda_sm10x_tcgen05_guardrail_trap_unallocated_columns_being_dealloced)
$__internal_2_$__cuda_sm10x_tcgen05_guardrail_trap_unallocated_columns_being_dealloced:
[----:B------:R-:W-:Y:S05]  /*7ba0*/  BPT.TRAP 0x1 ;  /* 0x000000040000795c */ /* 0x000fea0000300000 */
[----:B------:R-:W-:-:S04]  /*7bb0*/  HFMA2 R3, -RZ, RZ, 0, 0 ;  /* 0x00000000ff037431 */ /* 0x000fc800000001ff */
[----:B------:R-:W-:Y:S05]  /*7bc0*/  RET.REL.NODEC R2 `(_ZN7cutlass13device_kernelINS_4gemm6kernel13GemmUniversalIN4cute5tupleIJiiiiEEENS1_10collective13CollectiveMmaINS1_35MainloopSm100TmaUmmaWarpSpecializedILi15ELi2ELi4ENS5_IJNS4_1CILi1EEESB_SB_EEEEENS5_IJNSA_ILi64EEENSA_ILi48EEESE_EEENS_6half_tENS5_IJlSB_lEEESH_SI_NS4_8TiledMMAINS4_8MMA_AtomIJNS4_20SM100_MMA_F16BF16_SSISH_SH_fLi64ELi48ELNS4_4UMMA5MajorE0ELSN_0ELNSM_7ScaleInE0ELSO_0EEEEEENS4_6LayoutISC_NS5_IJNSA_ILi0EEESS_SS_EEEEENS5_IJNS4_10UnderscoreESV_SV_EEEEENS4_13SM90_TMA_LOADENS4_14ComposedLayoutINS4_7SwizzleILi3ELi4ELi3EEENS4_18smem_ptr_flag_bitsILi16EEENSR_INS5_IJNSA_ILi8EEESE_EEENS5_IJSE_SB_EEEEEEEvNS4_8identityESY_S18_vS19_EENS_8epilogue10collective18CollectiveEpilogueINS1B_23Sm100TmaWarpSpecializedILi2ELi1ELi24ELb1ELb0EEEJSG_NS5_IJNSR_ISE_SB_EENSR_ISF_SB_EEEEESH_SI_SH_SI_NS1B_6fusion15FusionCallbacksIS1F_NS1J_17LinearCombinationISH_fSH_fLNS_15FloatRoundStyleE2EEESG_S1I_JEEENS4_5SM1004TMEM4LOAD26SM100_TMEM_LOAD_16dp256b2xESY_NSZ_INS10_ILi1ELi4ELi3EEES13_NSR_INS5_IJS14_NSA_ILi16EEEEEENS5_IJS1U_SB_EEEEEEENS4_17SM75_U32x4_LDSM_NENS4_14SM90_TMA_STOREES1Y_NS4_17SM90_U32x4_STSM_NENS4_39AutoVectorizingCopyWithAssumedAlignmentILi128EEEEEEvvEEEEvNT_6ParamsE) ;  /* 0xffffff84020c7950 */ /* 0x000fea0003c3ffff */
.L_x_172:
[----:B------:R-:W-:-:S00]  /*7bd0*/  BRA `(.L_x_172) ;  /* 0xfffffffc00fc7947 */ /* 0x000fc0000383ffff */
[----:B------:R-:W-:-:S00]  /*7be0*/  NOP ;  /* 0x0000000000007918 */ /* 0x000fc00000000000 */
        /* <DEDUP_REMOVED lines=9> */
.L_x_173:


//--------------------- .nv.global.init           --------------------------
	.section	.nv.global.init,"aw",@progbits
.nv.global.init:
	.type		$str$27,@object
	.size		$str$27,($str$28 - $str$27)
$str$27:
        /*0000*/ 	.byte	0x28, 0x61, 0x64, 0x64, 0x72, 0x65, 0x73, 0x73, 0x20, 0x26, 0x20, 0x6d, 0x61, 0x73, 0x6b, 0x29
        /*0010*/ 	.byte	0x20, 0x3d, 0x3d, 0x20, 0x30, 0x00
	.type		$str$28,@object
	.size		$str$28,($str$26 - $str$28)
$str$28:
        /*0016*/ 	.byte	0x2f, 0x74, 0x6d, 0x70, 0x2f, 0x63, 0x75, 0x74, 0x6c, 0x61, 0x73, 0x73, 0x5f, 0x73, 0x77, 0x65
        /*0026*/ 	.byte	0x65, 0x70, 0x5f, 0x73, 0x72, 0x63, 0x2f, 0x69, 0x6e, 0x63, 0x6c, 0x75, 0x64, 0x65, 0x2f, 0x63
        /*0036*/ 	.byte	0x75, 0x74, 0x65, 0x2f, 0x70, 0x6f, 0x69, 0x6e, 0x74, 0x65, 0x72, 0x5f, 0x66, 0x6c, 0x61, 0x67
        /*0046*/ 	.byte	0x67, 0x65, 0x64, 0x2e, 0x68, 0x70, 0x70, 0x00
	.type		$str$26,@object
	.size		$str$26,($str$25 - $str$26)
$str$26:
        /*004e*/ 	.byte	0x2f, 0x74, 0x6d, 0x70, 0x2f, 0x63, 0x75, 0x74, 0x6c, 0x61, 0x73, 0x73, 0x5f, 0x73, 0x77, 0x65
        /*005e*/ 	.byte	0x65, 0x70, 0x5f, 0x73, 0x72, 0x63, 0x2f, 0x69, 0x6e, 0x63, 0x6c, 0x75, 0x64, 0x65, 0x2f, 0x63
        /*006e*/ 	.byte	0x75, 0x74, 0x65, 0x2f, 0x61, 0x74, 0x6f, 0x6d, 0x2f, 0x63, 0x6f, 0x70, 0x79, 0x5f, 0x74, 0x72
        /*007e*/ 	.byte	0x61, 0x69, 0x74, 0x73, 0x5f, 0x73, 0x6d, 0x31, 0x30, 0x30, 0x2e, 0x68, 0x70, 0x70, 0x00
	.type		$str$25,@object
	.size		$str$25,(__unnamed_1 - $str$25)
$str$25:
        /*008d*/ 	.byte	0x28, 0x28, 0x75, 0x69, 0x6e, 0x74, 0x33, 0x32, 0x5f, 0x74, 0x28, 0x74, 0x68, 0x72, 0x65, 0x61
        /*009d*/ 	.byte	0x64, 0x49, 0x64, 0x78, 0x2e, 0x78, 0x29, 0x20, 0x2f, 0x20, 0x33, 0x32, 0x29, 0x20, 0x25, 0x20
        /*00ad*/ 	.byte	0x34, 0x29, 0x20, 0x3d, 0x3d, 0x20, 0x28, 0x28, 0x28, 0x74, 0x6d, 0x65, 0x6d, 0x5f, 0x61, 0x64
        /*00bd*/ 	.byte	0x64, 0x72, 0x20, 0x3e, 0x3e, 0x20, 0x31, 0x36, 0x29, 0x20, 0x2f, 0x20, 0x33, 0x32, 0x29, 0x20
        /*00cd*/ 	.byte	0x25, 0x20, 0x34, 0x29, 0x00
	.type		__unnamed_1,@object
	.size		__unnamed_1,(__unnamed_2 - __unnamed_1)
__unnamed_1:
        /*00d2*/ 	.byte	0x61, 0x75, 0x74, 0x6f, 0x20, 0x63, 0x75, 0x74, 0x65, 0x3a, 0x3a, 0x61, 0x73, 0x5f, 0x70, 0x6f
        /* <DEDUP_REMOVED lines=24> */
        /*0262*/ 	.byte	0x37, 0x32, 0x3e, 0x3e, 0x3e, 0x3e, 0x5d, 0x00
	.type		__unnamed_2,@object
	.size		__unnamed_2,(.L_2 - __unnamed_2)
__unnamed_2:
        /* <DEDUP_REMOVED lines=42> */
        /*050a*/ 	.byte	0x3e, 0x5d, 0x00
.L_2:


//--------------------- .nv.shared._ZN7cutlass13device_kernelINS_4gemm6kernel13GemmUniversalIN4cute5tupleIJiiiiEEENS1_10collective13CollectiveMmaINS1_35MainloopSm100TmaUmmaWarpSpecializedILi15ELi2ELi4ENS5_IJNS4_1CILi1EEESB_SB_EEEEENS5_IJNSA_ILi64EEENSA_ILi48EEESE_EEENS_6half_tENS5_IJlSB_lEEESH_SI_NS4_8TiledMMAINS4_8MMA_AtomIJNS4_20SM100_MMA_F16BF16_SSISH_SH_fLi64ELi48ELNS4_4UMMA5MajorE0ELSN_0ELNSM_7ScaleInE0ELSO_0EEEEEENS4_6LayoutISC_NS5_IJNSA_ILi0EEESS_SS_EEEEENS5_IJNS4_10UnderscoreESV_SV_EEEEENS4_13SM90_TMA_LOADENS4_14ComposedLayoutINS4_7SwizzleILi3ELi4ELi3EEENS4_18smem_ptr_flag_bitsILi16EEENSR_INS5_IJNSA_ILi8EEESE_EEENS5_IJSE_SB_EEEEEEEvNS4_8identityESY_S18_vS19_EENS_8epilogue10collective18CollectiveEpilogueINS1B_23Sm100TmaWarpSpecializedILi2ELi1ELi24ELb1ELb0EEEJSG_NS5_IJNSR_ISE_SB_EENSR_ISF_SB_EEEEESH_SI_SH_SI_NS1B_6fusion15FusionCallbacksIS1F_NS1J_17LinearCombinationISH_fSH_fLNS_15FloatRoundStyleE2EEESG_S1I_JEEENS4_5SM1004TMEM4LOAD26SM100_TMEM_LOAD_16dp256b2xESY_NSZ_INS10_ILi1ELi4ELi3EEES13_NSR_INS5_IJS14_NSA_ILi16EEEEEENS5_IJS1U_SB_EEEEEEENS4_17SM75_U32x4_LDSM_NENS4_14SM90_TMA_STOREES1Y_NS4_17SM90_U32x4_STSM_NENS4_39AutoVectorizingCopyWithAssumedAlignmentILi128EEEEEEvvEEEEvNT_6ParamsE --------------------------
	.section	.nv.shared._ZN7cutlass13device_kernelINS_4gemm6kernel13GemmUniversalIN4cute5tupleIJiiiiEEENS1_10collective13CollectiveMmaINS1_35MainloopSm100TmaUmmaWarpSpecializedILi15ELi2ELi4ENS5_IJNS4_1CILi1EEESB_SB_EEEEENS5_IJNSA_ILi64EEENSA_ILi48EEESE_EEENS_6half_tENS5_IJlSB_lEEESH_SI_NS4_8TiledMMAINS4_8MMA_AtomIJNS4_20SM100_MMA_F16BF16_SSISH_SH_fLi64ELi48ELNS4_4UMMA5MajorE0ELSN_0ELNSM_7ScaleInE0ELSO_0EEEEEENS4_6LayoutISC_NS5_IJNSA_ILi0EEESS_SS_EEEEENS5_IJNS4_10UnderscoreESV_SV_EEEEENS4_13SM90_TMA_LOADENS4_14ComposedLayoutINS4_7SwizzleILi3ELi4ELi3EEENS4_18smem_ptr_flag_bitsILi16EEENSR_INS5_IJNSA_ILi8EEESE_EEENS5_IJSE_SB_EEEEEEEvNS4_8identityESY_S18_vS19_EENS_8epilogue10collective18CollectiveEpilogueINS1B_23Sm100TmaWarpSpecializedILi2ELi1ELi24ELb1ELb0EEEJSG_NS5_IJNSR_ISE_SB_EENSR_ISF_SB_EEEEESH_SI_SH_SI_NS1B_6fusion15FusionCallbacksIS1F_NS1J_17LinearCombinationISH_fSH_fLNS_15FloatRoundStyleE2EEESG_S1I_JEEENS4_5SM1004TMEM4LOAD26SM100_TMEM_LOAD_16dp256b2xESY_NSZ_INS10_ILi1ELi4ELi3EEES13_NSR_INS5_IJS14_NSA_ILi16EEEEEENS5_IJS1U_SB_EEEEEEENS4_17SM75_U32x4_LDSM_NENS4_14SM90_TMA_STOREES1Y_NS4_17SM90_U32x4_STSM_NENS4_39AutoVectorizingCopyWithAssumedAlignmentILi128EEEEEEvvEEEEvNT_6ParamsE,"aw",@nobits
	.sectionflags	@""
	.align	16
	.zero		1024


//--------------------- .nv.shared.reserved.0     --------------------------
	.section	.nv.shared.reserved.0,"aw",@nobits
	.weak		__nv_reservedSMEM_offset_0_alias
	.size		__nv_reservedSMEM_offset_0_alias, 0, 64
	.other		__nv_reservedSMEM_offset_0_alias,@"STO_CUDA_RESERVED_SHARED STV_DEFAULT"
__nv_reservedSMEM_offset_0_alias:
	.zero		0
.nv.shared.reserved.0:
	.zero		64
	.weak		__nv_reservedSMEM_tcgen05_partition
	.type		__nv_reservedSMEM_tcgen05_partition,@object
	.size		__nv_reservedSMEM_tcgen05_partition,(.L_0 - __nv_reservedSMEM_tcgen05_partition)
__nv_reservedSMEM_tcgen05_partition:
	.zero		32
.L_0:


//--------------------- .nv.global                --------------------------
	.section	.nv.global,"aw",@nobits
.nv.global:
	.type		_ZN39_INTERNAL_607c083a_4_k_cu_49ea5ef1_33564cute1_E,@object
	.size		_ZN39_INTERNAL_607c083a_4_k_cu_49ea5ef1_33564cute1_E,(_ZN39_INTERNAL_607c083a_4_k_cu_49ea5ef1_33564cuda3std3__45__cpo6cbeginE - _ZN39_INTERNAL_607c083a_4_k_cu_49ea5ef1_33564cute1_E)
_ZN39_INTERNAL_607c083a_4_k_cu_49ea5ef1_33564cute1_E:
	.zero		1
	.type		_ZN39_INTERNAL_607c083a_4_k_cu_49ea5ef1_33564cuda3std3__45__cpo6cbeginE,@object
	.size		_ZN39_INTERNAL_607c083a_4_k_cu_49ea5ef1_33564cuda3std3__45__cpo6cbeginE,(_ZN39_INTERNAL_607c083a_4_k_cu_49ea5ef1_33564cuda3std3__48in_placeE - _ZN39_INTERNAL_607c083a_4_k_cu_49ea5ef1_33564cuda3std3__45__cpo6cbeginE)
_ZN39_INTERNAL_607c083a_4_k_cu_49ea5ef1_33564cuda3std3__45__cpo6cbeginE:
	.zero		1
	.type		_ZN39_INTERNAL_607c083a_4_k_cu_49ea5ef1_33564cuda3std3__48in_placeE,@object
	.size		_ZN39_INTERNAL_607c083a_4_k_cu_49ea5ef1_33564cuda3std3__48in_placeE,(_ZN39_INTERNAL_607c083a_4_k_cu_49ea5ef1_33564cuda3std6ranges3__45__cpo9iter_moveE - _ZN39_INTERNAL_607c083a_4_k_cu_49ea5ef1_33564cuda3std3__48in_placeE)
_ZN39_INTERNAL_607c083a_4_k_cu_49ea5ef1_33564cuda3std3__48in_placeE:
	.zero		1
	.type		_ZN39_INTERNAL_607c083a_4_k_cu_49ea5ef1_33564cuda3std6ranges3__45__cpo9iter_moveE,@object
	.size		_ZN39_INTERNAL_607c083a_4_k_cu_49ea5ef1_33564cuda3std6ranges3__45__cpo9iter_moveE,(_ZN39_INTERNAL_607c083a_4_k_cu_49ea5ef1_33564cuda3std3__45__cpo5beginE - _ZN39_INTERNAL_607c083a_4_k_cu_49ea5ef1_33564cuda3std6ranges3__45__cpo9iter_moveE)
_ZN39_INTERNAL_607c083a_4_k_cu_49ea5ef1_33564cuda3std6ranges3__45__cpo9iter_moveE:
	.zero		1
	.type		_ZN39_INTERNAL_607c083a_4_k_cu_49ea5ef1_33564cuda3std3__45__cpo5beginE,@object
	.size		_ZN39_INTERNAL_607c083a_4_k_cu_49ea5ef1_33564cuda3std3__45__cpo5beginE,(_ZN39_INTERNAL_607c083a_4_k_cu_49ea5ef1_33564cuda3std3__441_GLOBAL__N__607c083a_4_k_cu_49ea5ef1_33566ignoreE - _ZN39_INTERNAL_607c083a_4_k_cu_49ea5ef1_33564cuda3std3__45__cpo5beginE)
_ZN39_INTERNAL_607c083a_4_k_cu_49ea5ef1_33564cuda3std3__45__cpo5beginE:
	.zero		1
	.type		_ZN39_INTERNAL_607c083a_4_k_cu_49ea5ef1_33564cuda3std3__441_GLOBAL__N__607c083a_4_k_cu_49ea5ef1_33566ignoreE,@object
	.size		_ZN39_INTERNAL_607c083a_4_k_cu_49ea5ef1_33564cuda3std3__441_GLOBAL__N__607c083a_4_k_cu_49ea5ef1_33566ignoreE,(_ZN39_INTERNAL_607c083a_4_k_cu_49ea5ef1_33564cute7productE - _ZN39_INTERNAL_607c083a_4_k_cu_49ea5ef1_33564cuda3std3__441_GLOBAL__N__607c083a_4_k_cu_49ea5ef1_33566ignoreE)
_ZN39_INTERNAL_607c083a_4_k_cu_49ea5ef1_33564cuda3std3__441_GLOBAL__N__607c083a_4_k_cu_49ea5ef1_33566ignoreE:
	.zero		1
	.type		_ZN39_INTERNAL_607c083a_4_k_cu_49ea5ef1_33564cute7productE,@object
	.size		_ZN39_INTERNAL_607c083a_4_k_cu_49ea5ef1_33564cute7productE,(_ZN39_INTERNAL_607c083a_4_k_cu_49ea5ef1_33564cuda3std3__45__cpo3endE - _ZN39_INTERNAL_607c083a_4_k_cu_49ea5ef1_33564cute7productE)
_ZN39_INTERNAL_607c083a_4_k_cu_49ea5ef1_33564cute7productE:
	.zero		1
	.type		_ZN39_INTERNAL_607c083a_4_k_cu_49ea5ef1_33564cuda3std3__45__cpo3endE,@object
	.size		_ZN39_INTERNAL_607c083a_4_k_cu_49ea5ef1_33564cuda3std3__45__cpo3endE,(_ZN39_INTERNAL_607c083a_4_k_cu_49ea5ef1_33564cuda3std3__419piecewise_constructE - _ZN39_INTERNAL_607c083a_4_k_cu_49ea5ef1_33564cuda3std3__45__cpo3endE)
_ZN39_INTERNAL_607c083a_4_k_cu_49ea5ef1_33564cuda3std3__45__cpo3endE:
	.zero		1
	.type		_ZN39_INTERNAL_607c083a_4_k_cu_49ea5ef1_33564cuda3std3__419piecewise_constructE,@object
	.size		_ZN39_INTERNAL_607c083a_4_k_cu_49ea5ef1_33564cuda3std3__419piecewise_constructE,(_ZN39_INTERNAL_607c083a_4_k_cu_49ea5ef1_33564cuda3std3__45__cpo4cendE - _ZN39_INTERNAL_607c083a_4_k_cu_49ea5ef1_33564cuda3std3__419piecewise_constructE)
_ZN39_INTERNAL_607c083a_4_k_cu_49ea5ef1_33564cuda3std3__419piecewise_constructE:
	.zero		1
	.type		_ZN39_INTERNAL_607c083a_4_k_cu_49ea5ef1_33564cuda3std3__45__cpo4cendE,@object
	.size		_ZN39_INTERNAL_607c083a_4_k_cu_49ea5ef1_33564cuda3std3__45__cpo4cendE,(_ZN39_INTERNAL_607c083a_4_k_cu_49ea5ef1_33564cuda3std6ranges3__45__cpo4swapE - _ZN39_INTERNAL_607c083a_4_k_cu_49ea5ef1_33564cuda3std3__45__cpo4cendE)
_ZN39_INTERNAL_607c083a_4_k_cu_49ea5ef1_33564cuda3std3__45__cpo4cendE:
	.zero		1
	.type		_ZN39_INTERNAL_607c083a_4_k_cu_49ea5ef1_33564cuda3std6ranges3__45__cpo4swapE,@object
	.size		_ZN39_INTERNAL_607c083a_4_k_cu_49ea5ef1_33564cuda3std6ranges3__45__cpo4swapE,(.L_10 - _ZN39_INTERNAL_607c083a_4_k_cu_49ea5ef1_33564cuda3std6ranges3__45__cpo4swapE)
_ZN39_INTERNAL_607c083a_4_k_cu_49ea5ef1_33564cuda3std6ranges3__45__cpo4swapE:
	.zero		1
.L_10:


//--------------------- .nv.constant0._ZN7cutlass13device_kernelINS_4gemm6kernel13GemmUniversalIN4cute5tupleIJiiiiEEENS1_10collective13CollectiveMmaINS1_35MainloopSm100TmaUmmaWarpSpecializedILi15ELi2ELi4ENS5_IJNS4_1CILi1EEESB_SB_EEEEENS5_IJNSA_ILi64EEENSA_ILi48EEESE_EEENS_6half_tENS5_IJlSB_lEEESH_SI_NS4_8TiledMMAINS4_8MMA_AtomIJNS4_20SM100_MMA_F16BF16_SSISH_SH_fLi64ELi48ELNS4_4UMMA5MajorE0ELSN_0ELNSM_7ScaleInE0ELSO_0EEEEEENS4_6LayoutISC_NS5_IJNSA_ILi0EEESS_SS_EEEEENS5_IJNS4_10UnderscoreESV_SV_EEEEENS4_13SM90_TMA_LOADENS4_14ComposedLayoutINS4_7SwizzleILi3ELi4ELi3EEENS4_18smem_ptr_flag_bitsILi16EEENSR_INS5_IJNSA_ILi8EEESE_EEENS5_IJSE_SB_EEEEEEEvNS4_8identityESY_S18_vS19_EENS_8epilogue10collective18CollectiveEpilogueINS1B_23Sm100TmaWarpSpecializedILi2ELi1ELi24ELb1ELb0EEEJSG_NS5_IJNSR_ISE_SB_EENSR_ISF_SB_EEEEESH_SI_SH_SI_NS1B_6fusion15FusionCallbacksIS1F_NS1J_17LinearCombinationISH_fSH_fLNS_15FloatRoundStyleE2EEESG_S1I_JEEENS4_5SM1004TMEM4LOAD26SM100_TMEM_LOAD_16dp256b2xESY_NSZ_INS10_ILi1ELi4ELi3EEES13_NSR_INS5_IJS14_NSA_ILi16EEEEEENS5_IJS1U_SB_EEEEEEENS4_17SM75_U32x4_LDSM_NENS4_14SM90_TMA_STOREES1Y_NS4_17SM90_U32x4_STSM_NENS4_39AutoVectorizingCopyWithAssumedAlignmentILi128EEEEEEvvEEEEvNT_6ParamsE --------------------------
	.section	.nv.constant0._ZN7cutlass13device_kernelINS_4gemm6kernel13GemmUniversalIN4cute5tupleIJiiiiEEENS1_10collective13CollectiveMmaINS1_35MainloopSm100TmaUmmaWarpSpecializedILi15ELi2ELi4ENS5_IJNS4_1CILi1EEESB_SB_EEEEENS5_IJNSA_ILi64EEENSA_ILi48EEESE_EEENS_6half_tENS5_IJlSB_lEEESH_SI_NS4_8TiledMMAINS4_8MMA_AtomIJNS4_20SM100_MMA_F16BF16_SSISH_SH_fLi64ELi48ELNS4_4UMMA5MajorE0ELSN_0ELNSM_7ScaleInE0ELSO_0EEEEEENS4_6LayoutISC_NS5_IJNSA_ILi0EEESS_SS_EEEEENS5_IJNS4_10UnderscoreESV_SV_EEEEENS4_13SM90_TMA_LOADENS4_14ComposedLayoutINS4_7SwizzleILi3ELi4ELi3EEENS4_18smem_ptr_flag_bitsILi16EEENSR_INS5_IJNSA_ILi8EEESE_EEENS5_IJSE_SB_EEEEEEEvNS4_8identityESY_S18_vS19_EENS_8epilogue10collective18CollectiveEpilogueINS1B_23Sm100TmaWarpSpecializedILi2ELi1ELi24ELb1ELb0EEEJSG_NS5_IJNSR_ISE_SB_EENSR_ISF_SB_EEEEESH_SI_SH_SI_NS1B_6fusion15FusionCallbacksIS1F_NS1J_17LinearCombinationISH_fSH_fLNS_15FloatRoundStyleE2EEESG_S1I_JEEENS4_5SM1004TMEM4LOAD26SM100_TMEM_LOAD_16dp256b2xESY_NSZ_INS10_ILi1ELi4ELi3EEES13_NSR_INS5_IJS14_NSA_ILi16EEEEEENS5_IJS1U_SB_EEEEEEENS4_17SM75_U32x4_LDSM_NENS4_14SM90_TMA_STOREES1Y_NS4_17SM90_U32x4_STSM_NENS4_39AutoVectorizingCopyWithAssumedAlignmentILi128EEEEEEvvEEEEvNT_6ParamsE,"a",@progbits
	.sectionflags	@""
	.align	4
.nv.constant0._ZN7cutlass13device_kernelINS_4gemm6kernel13GemmUniversalIN4cute5tupleIJiiiiEEENS1_10collective13CollectiveMmaINS1_35MainloopSm100TmaUmmaWarpSpecializedILi15ELi2ELi4ENS5_IJNS4_1CILi1EEESB_SB_EEEEENS5_IJNSA_ILi64EEENSA_ILi48EEESE_EEENS_6half_tENS5_IJlSB_lEEESH_SI_NS4_8TiledMMAINS4_8MMA_AtomIJNS4_20SM100_MMA_F16BF16_SSISH_SH_fLi64ELi48ELNS4_4UMMA5MajorE0ELSN_0ELNSM_7ScaleInE0ELSO_0EEEEEENS4_6LayoutISC_NS5_IJNSA_ILi0EEESS_SS_EEEEENS5_IJNS4_10UnderscoreESV_SV_EEEEENS4_13SM90_TMA_LOADENS4_14ComposedLayoutINS4_7SwizzleILi3ELi4ELi3EEENS4_18smem_ptr_flag_bitsILi16EEENSR_INS5_IJNSA_ILi8EEESE_EEENS5_IJSE_SB_EEEEEEEvNS4_8identityESY_S18_vS19_EENS_8epilogue10collective18CollectiveEpilogueINS1B_23Sm100TmaWarpSpecializedILi2ELi1ELi24ELb1ELb0EEEJSG_NS5_IJNSR_ISE_SB_EENSR_ISF_SB_EEEEESH_SI_SH_SI_NS1B_6fusion15FusionCallbacksIS1F_NS1J_17LinearCombinationISH_fSH_fLNS_15FloatRoundStyleE2EEESG_S1I_JEEENS4_5SM1004TMEM4LOAD26SM100_TMEM_LOAD_16dp256b2xESY_NSZ_INS10_ILi1ELi4ELi3EEES13_NSR_INS5_IJS14_NSA_ILi16EEEEEENS5_IJS1U_SB_EEEEEEENS4_17SM75_U32x4_LDSM_NENS4_14SM90_TMA_STOREES1Y_NS4_17SM90_U32x4_STSM_NENS4_39AutoVectorizingCopyWithAssumedAlignmentILi128EEEEEEvvEEEEvNT_6ParamsE:
	.zero		2944


//--------------------- SYMBOLS --------------------------

	.type		.nv.reservedSmem.offset0,@object
	.size		.nv.reservedSmem.offset0,0x4
	.type		.nv.reservedSmem.cap,@object
	.size		.nv.reservedSmem.cap,0x4
	.type		__assertfail,@function
